	.target	sm_100a

	.elftype	@"ET_EXEC"


//--------------------- .note.nv.tkinfo           --------------------------
	.section	.note.nv.tkinfo,"",@"SHT_NOTE"
	.sectionflags	@"SHF_NOTE_NV_TKINFO"
	.tkinfo
        /*0018*/ 	.word	0x00000002
        /*0030*/ 	.string	""
        /*0030*/ 	.string	"ptxas"
        /*0030*/ 	.string	"Cuda compilation tools, release 13.0, V13.0.88"
        /*0030*/ 	.string	"Build cuda_13.0.r13.0/compiler.36424714_0"
        /*0030*/ 	.string	"-arch sm_100a -m 64 "



//--------------------- .note.nv.cuinfo           --------------------------
	.section	.note.nv.cuinfo,"",@"SHT_NOTE"
	.sectionflags	@"SHF_NOTE_NV_CUINFO"
        /*0018*/ 	.short	0x0002
        /*001a*/ 	.short	0x0064
        /*001c*/ 	.short	0x0082
	.zero		2


//--------------------- .nv.info                  --------------------------
	.section	.nv.info,"",@"SHT_CUDA_INFO"
	.align	4


	//----- nvinfo : EIATTR_REGCOUNT
	.align		4
        /*0000*/ 	.byte	0x04, 0x2f
        /*0002*/ 	.short	(.L_12 - .L_11)
	.align		4
.L_11:
        /*0004*/ 	.word	index@(_ZN7cutlass13device_kernelIN5flash11enable_sm90INS1_16FlashAttnFwdSm90INS1_25CollectiveMainloopFwdSm90ILi2EN4cute5tupleIJNS5_1CILi1EEES8_S8_EEENS6_IJNS7_ILi128EEESA_NS7_ILi192EEEEEELi128ENS_6half_tEfNS_4arch4Sm90ELb1ELb0ELb0ELb1ELb0ELb1ELb0ELb1ELb1ELb0ELb0ELb0EEENS1_21CollectiveEpilogueFwdINS6_IJSA_SA_SA_EEES9_SD_SF_Li256ELb1ELb0ELb0ELb0EEENS1_36VarlenDynamicPersistentTileSchedulerILi128ELi128ELi256ELi32ELb0ELb0ELb1ELb1ELb1ELb1EEEEEEEEEvNT_6ParamsE)
        /*0008*/ 	.word	0x00000004


	//----- nvinfo : EIATTR_FRAME_SIZE
	.align		4
.L_12:
        /*000c*/ 	.byte	0x04, 0x11
        /*000e*/ 	.short	(.L_14 - .L_13)
	.align		4
.L_13:
        /*0010*/ 	.word	index@(_ZN7cutlass13device_kernelIN5flash11enable_sm90INS1_16FlashAttnFwdSm90INS1_25CollectiveMainloopFwdSm90ILi2EN4cute5tupleIJNS5_1CILi1EEES8_S8_EEENS6_IJNS7_ILi128EEESA_NS7_ILi192EEEEEELi128ENS_6half_tEfNS_4arch4Sm90ELb1ELb0ELb0ELb1ELb0ELb1ELb0ELb1ELb1ELb0ELb0ELb0EEENS1_21CollectiveEpilogueFwdINS6_IJSA_SA_SA_EEES9_SD_SF_Li256ELb1ELb0ELb0ELb0EEENS1_36VarlenDynamicPersistentTileSchedulerILi128ELi128ELi256ELi32ELb0ELb0ELb1ELb1ELb1ELb1EEEEEEEEEvNT_6ParamsE)
        /*0014*/ 	.word	0x00000000


	//----- nvinfo : EIATTR_REGCOUNT
	.align		4
.L_14:
        /*0018*/ 	.byte	0x04, 0x2f
        /*001a*/ 	.short	(.L_16 - .L_15)
	.align		4
.L_15:
        /*001c*/ 	.word	index@(_ZN7cutlass13device_kernelIN5flash11enable_sm90INS1_16FlashAttnFwdSm90INS1_25CollectiveMainloopFwdSm90ILi2EN4cute5tupleIJNS5_1CILi1EEES8_S8_EEENS6_IJNS7_ILi128EEESA_NS7_ILi192EEEEEELi128ENS_6half_tEfNS_4arch4Sm90ELb1ELb0ELb0ELb1ELb0ELb0ELb0ELb1ELb1ELb0ELb0ELb0EEENS1_21CollectiveEpilogueFwdINS6_IJSA_SA_SA_EEES9_SD_SF_Li256ELb1ELb0ELb0ELb0EEENS1_36VarlenDynamicPersistentTileSchedulerILi128ELi128ELi256ELi32ELb0ELb0ELb1ELb1ELb1ELb1EEEEEEEEEvNT_6ParamsE)
        /*0020*/ 	.word	0x00000004


	//----- nvinfo : EIATTR_FRAME_SIZE
	.align		4
.L_16:
        /*0024*/ 	.byte	0x04, 0x11
        /*0026*/ 	.short	(.L_18 - .L_17)
	.align		4
.L_17:
        /*0028*/ 	.word	index@(_ZN7cutlass13device_kernelIN5flash11enable_sm90INS1_16FlashAttnFwdSm90INS1_25CollectiveMainloopFwdSm90ILi2EN4cute5tupleIJNS5_1CILi1EEES8_S8_EEENS6_IJNS7_ILi128EEESA_NS7_ILi192EEEEEELi128ENS_6half_tEfNS_4arch4Sm90ELb1ELb0ELb0ELb1ELb0ELb0ELb0ELb1ELb1ELb0ELb0ELb0EEENS1_21CollectiveEpilogueFwdINS6_IJSA_SA_SA_EEES9_SD_SF_Li256ELb1ELb0ELb0ELb0EEENS1_36VarlenDynamicPersistentTileSchedulerILi128ELi128ELi256ELi32ELb0ELb0ELb1ELb1ELb1ELb1EEEEEEEEEvNT_6ParamsE)
        /*002c*/ 	.word	0x00000000


	//----- nvinfo : EIATTR_REGCOUNT
	.align		4
.L_18:
        /*0030*/ 	.byte	0x04, 0x2f
        /*0032*/ 	.short	(.L_20 - .L_19)
	.align		4
.L_19:
        /*0034*/ 	.word	index@(_ZN7cutlass13device_kernelIN5flash11enable_sm90INS1_16FlashAttnFwdSm90INS1_25CollectiveMainloopFwdSm90ILi2EN4cute5tupleIJNS5_1CILi1EEES8_S8_EEENS6_IJNS7_ILi128EEESA_NS7_ILi192EEEEEELi128ENS_6half_tEfNS_4arch4Sm90ELb1ELb0ELb0ELb0ELb0ELb0ELb0ELb1ELb1ELb0ELb0ELb0EEENS1_21CollectiveEpilogueFwdINS6_IJSA_SA_SA_EEES9_SD_SF_Li256ELb0ELb0ELb0ELb0EEENS1_30DynamicPersistentTileSchedulerILi256ELi32ELb0ELb0ELb1EEEEEEEEEvNT_6ParamsE)
        /*0038*/ 	.word	0x00000004


	//----- nvinfo : EIATTR_FRAME_SIZE
	.align		4
.L_20:
        /*003c*/ 	.byte	0x04, 0x11
        /*003e*/ 	.short	(.L_22 - .L_21)
	.align		4
.L_21:
        /*0040*/ 	.word	index@(_ZN7cutlass13device_kernelIN5flash11enable_sm90INS1_16FlashAttnFwdSm90INS1_25CollectiveMainloopFwdSm90ILi2EN4cute5tupleIJNS5_1CILi1EEES8_S8_EEENS6_IJNS7_ILi128EEESA_NS7_ILi192EEEEEELi128ENS_6half_tEfNS_4arch4Sm90ELb1ELb0ELb0ELb0ELb0ELb0ELb0ELb1ELb1ELb0ELb0ELb0EEENS1_21CollectiveEpilogueFwdINS6_IJSA_SA_SA_EEES9_SD_SF_Li256ELb0ELb0ELb0ELb0EEENS1_30DynamicPersistentTileSchedulerILi256ELi32ELb0ELb0ELb1EEEEEEEEEvNT_6ParamsE)
        /*0044*/ 	.word	0x00000000


	//----- nvinfo : EIATTR_REGCOUNT
	.align		4
.L_22:
        /*0048*/ 	.byte	0x04, 0x2f
        /*004a*/ 	.short	(.L_24 - .L_23)
	.align		4
.L_23:
        /*004c*/ 	.word	index@(_ZN7cutlass13device_kernelIN5flash11enable_sm90INS1_16FlashAttnFwdSm90INS1_25CollectiveMainloopFwdSm90ILi2EN4cute5tupleIJNS5_1CILi1EEES8_S8_EEENS6_IJNS7_ILi128EEENS7_ILi96EEENS7_ILi192EEEEEELi128ENS_6half_tEfNS_4arch4Sm90ELb0ELb1ELb0ELb1ELb0ELb1ELb0ELb1ELb1ELb0ELb0ELb0EEENS1_21CollectiveEpilogueFwdINS6_IJSA_SA_SB_EEES9_SE_SG_Li256ELb1ELb0ELb0ELb0EEENS1_36VarlenDynamicPersistentTileSchedulerILi128ELi96ELi256ELi32ELb0ELb0ELb1ELb1ELb0ELb1EEEEEEEEEvNT_6ParamsE)
        /*0050*/ 	.word	0x00000004


	//----- nvinfo : EIATTR_FRAME_SIZE
	.align		4
.L_24:
        /*0054*/ 	.byte	0x04, 0x11
        /*0056*/ 	.short	(.L_26 - .L_25)
	.align		4
.L_25:
        /*0058*/ 	.word	index@(_ZN7cutlass13device_kernelIN5flash11enable_sm90INS1_16FlashAttnFwdSm90INS1_25CollectiveMainloopFwdSm90ILi2EN4cute5tupleIJNS5_1CILi1EEES8_S8_EEENS6_IJNS7_ILi128EEENS7_ILi96EEENS7_ILi192EEEEEELi128ENS_6half_tEfNS_4arch4Sm90ELb0ELb1ELb0ELb1ELb0ELb1ELb0ELb1ELb1ELb0ELb0ELb0EEENS1_21CollectiveEpilogueFwdINS6_IJSA_SA_SB_EEES9_SE_SG_Li256ELb1ELb0ELb0ELb0EEENS1_36VarlenDynamicPersistentTileSchedulerILi128ELi96ELi256ELi32ELb0ELb0ELb1ELb1ELb0ELb1EEEEEEEEEvNT_6ParamsE)
        /*005c*/ 	.word	0x00000000


	//----- nvinfo : EIATTR_REGCOUNT
	.align		4
.L_26:
        /*0060*/ 	.byte	0x04, 0x2f
        /*0062*/ 	.short	(.L_28 - .L_27)
	.align		4
.L_27:
        /*0064*/ 	.word	index@(_ZN7cutlass13device_kernelIN5flash11enable_sm90INS1_16FlashAttnFwdSm90INS1_25CollectiveMainloopFwdSm90ILi2EN4cute5tupleIJNS5_1CILi1EEES8_S8_EEENS6_IJNS7_ILi128EEENS7_ILi96EEENS7_ILi192EEEEEELi128ENS_6half_tEfNS_4arch4Sm90ELb0ELb1ELb0ELb1ELb0ELb0ELb0ELb1ELb1ELb0ELb0ELb0EEENS1_21CollectiveEpilogueFwdINS6_IJSA_SA_SB_EEES9_SE_SG_Li256ELb1ELb0ELb0ELb0EEENS1_36VarlenDynamicPersistentTileSchedulerILi128ELi96ELi256ELi32ELb0ELb0ELb1ELb1ELb0ELb1EEEEEEEEEvNT_6ParamsE)
        /*0068*/ 	.word	0x00000004


	//----- nvinfo : EIATTR_FRAME_SIZE
	.align		4
.L_28:
        /*006c*/ 	.byte	0x04, 0x11
        /*006e*/ 	.short	(.L_30 - .L_29)
	.align		4
.L_29:
        /*0070*/ 	.word	index@(_ZN7cutlass13device_kernelIN5flash11enable_sm90INS1_16FlashAttnFwdSm90INS1_25CollectiveMainloopFwdSm90ILi2EN4cute5tupleIJNS5_1CILi1EEES8_S8_EEENS6_IJNS7_ILi128EEENS7_ILi96EEENS7_ILi192EEEEEELi128ENS_6half_tEfNS_4arch4Sm90ELb0ELb1ELb0ELb1ELb0ELb0ELb0ELb1ELb1ELb0ELb0ELb0EEENS1_21CollectiveEpilogueFwdINS6_IJSA_SA_SB_EEES9_SE_SG_Li256ELb1ELb0ELb0ELb0EEENS1_36VarlenDynamicPersistentTileSchedulerILi128ELi96ELi256ELi32ELb0ELb0ELb1ELb1ELb0ELb1EEEEEEEEEvNT_6ParamsE)
        /*0074*/ 	.word	0x00000000


	//----- nvinfo : EIATTR_REGCOUNT
	.align		4
.L_30:
        /*0078*/ 	.byte	0x04, 0x2f
        /*007a*/ 	.short	(.L_32 - .L_31)
	.align		4
.L_31:
        /*007c*/ 	.word	index@(_ZN7cutlass13device_kernelIN5flash11enable_sm90INS1_16FlashAttnFwdSm90INS1_25CollectiveMainloopFwdSm90ILi2EN4cute5tupleIJNS5_1CILi1EEES8_S8_EEENS6_IJNS7_ILi128EEENS7_ILi96EEENS7_ILi192EEEEEELi128ENS_6half_tEfNS_4arch4Sm90ELb0ELb1ELb0ELb0ELb0ELb0ELb0ELb1ELb1ELb0ELb0ELb0EEENS1_21CollectiveEpilogueFwdINS6_IJSA_SA_SB_EEES9_SE_SG_Li256ELb0ELb0ELb0ELb0EEENS1_30DynamicPersistentTileSchedulerILi256ELi32ELb0ELb0ELb1EEEEEEEEEvNT_6ParamsE)
        /*0080*/ 	.word	0x00000004


	//----- nvinfo : EIATTR_FRAME_SIZE
	.align		4
.L_32:
        /*0084*/ 	.byte	0x04, 0x11
        /*0086*/ 	.short	(.L_34 - .L_33)
	.align		4
.L_33:
        /*0088*/ 	.word	index@(_ZN7cutlass13device_kernelIN5flash11enable_sm90INS1_16FlashAttnFwdSm90INS1_25CollectiveMainloopFwdSm90ILi2EN4cute5tupleIJNS5_1CILi1EEES8_S8_EEENS6_IJNS7_ILi128EEENS7_ILi96EEENS7_ILi192EEEEEELi128ENS_6half_tEfNS_4arch4Sm90ELb0ELb1ELb0ELb0ELb0ELb0ELb0ELb1ELb1ELb0ELb0ELb0EEENS1_21CollectiveEpilogueFwdINS6_IJSA_SA_SB_EEES9_SE_SG_Li256ELb0ELb0ELb0ELb0EEENS1_30DynamicPersistentTileSchedulerILi256ELi32ELb0ELb0ELb1EEEEEEEEEvNT_6ParamsE)
        /*008c*/ 	.word	0x00000000


	//----- nvinfo : EIATTR_REGCOUNT
	.align		4
.L_34:
        /*0090*/ 	.byte	0x04, 0x2f
        /*0092*/ 	.short	(.L_36 - .L_35)
	.align		4
.L_35:
        /*0094*/ 	.word	index@(_ZN7cutlass13device_kernelIN5flash11enable_sm90INS1_16FlashAttnFwdSm90INS1_25CollectiveMainloopFwdSm90ILi2EN4cute5tupleIJNS5_1CILi1EEES8_S8_EEENS6_IJNS7_ILi128EEESA_NS7_ILi192EEEEEELi128ENS_6half_tEfNS_4arch4Sm90ELb0ELb0ELb0ELb1ELb0ELb1ELb0ELb1ELb1ELb0ELb0ELb0EEENS1_21CollectiveEpilogueFwdINS6_IJSA_SA_SA_EEES9_SD_SF_Li256ELb1ELb0ELb0ELb0EEENS1_36VarlenDynamicPersistentTileSchedulerILi128ELi128ELi256ELi32ELb0ELb0ELb1ELb0ELb1ELb1EEEEEEEEEvNT_6ParamsE)
        /*0098*/ 	.word	0x00000004


	//----- nvinfo : EIATTR_FRAME_SIZE
	.align		4
.L_36:
        /*009c*/ 	.byte	0x04, 0x11
        /*009e*/ 	.short	(.L_38 - .L_37)
	.align		4
.L_37:
        /*00a0*/ 	.word	index@(_ZN7cutlass13device_kernelIN5flash11enable_sm90INS1_16FlashAttnFwdSm90INS1_25CollectiveMainloopFwdSm90ILi2EN4cute5tupleIJNS5_1CILi1EEES8_S8_EEENS6_IJNS7_ILi128EEESA_NS7_ILi192EEEEEELi128ENS_6half_tEfNS_4arch4Sm90ELb0ELb0ELb0ELb1ELb0ELb1ELb0ELb1ELb1ELb0ELb0ELb0EEENS1_21CollectiveEpilogueFwdINS6_IJSA_SA_SA_EEES9_SD_SF_Li256ELb1ELb0ELb0ELb0EEENS1_36VarlenDynamicPersistentTileSchedulerILi128ELi128ELi256ELi32ELb0ELb0ELb1ELb0ELb1ELb1EEEEEEEEEvNT_6ParamsE)
        /*00a4*/ 	.word	0x00000000


	//----- nvinfo : EIATTR_REGCOUNT
	.align		4
.L_38:
        /*00a8*/ 	.byte	0x04, 0x2f
        /*00aa*/ 	.short	(.L_40 - .L_39)
	.align		4
.L_39:
        /*00ac*/ 	.word	index@(_ZN7cutlass13device_kernelIN5flash11enable_sm90INS1_16FlashAttnFwdSm90INS1_25CollectiveMainloopFwdSm90ILi2EN4cute5tupleIJNS5_1CILi1EEES8_S8_EEENS6_IJNS7_ILi128EEESA_NS7_ILi192EEEEEELi128ENS_6half_tEfNS_4arch4Sm90ELb0ELb0ELb0ELb1ELb0ELb0ELb0ELb1ELb1ELb0ELb0ELb0EEENS1_21CollectiveEpilogueFwdINS6_IJSA_SA_SA_EEES9_SD_SF_Li256ELb1ELb0ELb0ELb0EEENS1_36VarlenDynamicPersistentTileSchedulerILi128ELi128ELi256ELi32ELb0ELb0ELb1ELb0ELb1ELb1EEEEEEEEEvNT_6ParamsE)
        /*00b0*/ 	.word	0x00000004


	//----- nvinfo : EIATTR_FRAME_SIZE
	.align		4
.L_40:
        /*00b4*/ 	.byte	0x04, 0x11
        /*00b6*/ 	.short	(.L_42 - .L_41)
	.align		4
.L_41:
        /*00b8*/ 	.word	index@(_ZN7cutlass13device_kernelIN5flash11enable_sm90INS1_16FlashAttnFwdSm90INS1_25CollectiveMainloopFwdSm90ILi2EN4cute5tupleIJNS5_1CILi1EEES8_S8_EEENS6_IJNS7_ILi128EEESA_NS7_ILi192EEEEEELi128ENS_6half_tEfNS_4arch4Sm90ELb0ELb0ELb0ELb1ELb0ELb0ELb0ELb1ELb1ELb0ELb0ELb0EEENS1_21CollectiveEpilogueFwdINS6_IJSA_SA_SA_EEES9_SD_SF_Li256ELb1ELb0ELb0ELb0EEENS1_36VarlenDynamicPersistentTileSchedulerILi128ELi128ELi256ELi32ELb0ELb0ELb1ELb0ELb1ELb1EEEEEEEEEvNT_6ParamsE)
        /*00bc*/ 	.word	0x00000000


	//----- nvinfo : EIATTR_REGCOUNT
	.align		4
.L_42:
        /*00c0*/ 	.byte	0x04, 0x2f
        /*00c2*/ 	.short	(.L_44 - .L_43)
	.align		4
.L_43:
        /*00c4*/ 	.word	index@(_ZN7cutlass13device_kernelIN5flash11enable_sm90INS1_16FlashAttnFwdSm90INS1_25CollectiveMainloopFwdSm90ILi2EN4cute5tupleIJNS5_1CILi2EEENS7_ILi1EEES9_EEENS6_IJNS7_ILi128EEESB_NS7_ILi192EEEEEELi128ENS_6half_tEfNS_4arch4Sm90ELb0ELb0ELb0ELb0ELb0ELb0ELb0ELb1ELb1ELb0ELb0ELb0EEENS1_21CollectiveEpilogueFwdINS6_IJSB_SB_SB_EEESA_SE_SG_Li256ELb0ELb0ELb0ELb0EEENS1_29StaticPersistentTileSchedulerILb0EEEEEEEEEvNT_6ParamsE)
        /*00c8*/ 	.word	0x00000004


	//----- nvinfo : EIATTR_FRAME_SIZE
	.align		4
.L_44:
        /*00cc*/ 	.byte	0x04, 0x11
        /*00ce*/ 	.short	(.L_46 - .L_45)
	.align		4
.L_45:
        /*00d0*/ 	.word	index@(_ZN7cutlass13device_kernelIN5flash11enable_sm90INS1_16FlashAttnFwdSm90INS1_25CollectiveMainloopFwdSm90ILi2EN4cute5tupleIJNS5_1CILi2EEENS7_ILi1EEES9_EEENS6_IJNS7_ILi128EEESB_NS7_ILi192EEEEEELi128ENS_6half_tEfNS_4arch4Sm90ELb0ELb0ELb0ELb0ELb0ELb0ELb0ELb1ELb1ELb0ELb0ELb0EEENS1_21CollectiveEpilogueFwdINS6_IJSB_SB_SB_EEESA_SE_SG_Li256ELb0ELb0ELb0ELb0EEENS1_29StaticPersistentTileSchedulerILb0EEEEEEEEEvNT_6ParamsE)
        /*00d4*/ 	.word	0x00000000


	//----- nvinfo : EIATTR_REGCOUNT
	.align		4
.L_46:
        /*00d8*/ 	.byte	0x04, 0x2f
        /*00da*/ 	.short	(.L_48 - .L_47)
	.align		4
.L_47:
        /*00dc*/ 	.word	index@(_ZN7cutlass13device_kernelIN5flash11enable_sm90INS1_16FlashAttnFwdSm90INS1_25CollectiveMainloopFwdSm90ILi2EN4cute5tupleIJNS5_1CILi1EEES8_S8_EEENS6_IJNS7_ILi128EEESA_NS7_ILi192EEEEEELi128ENS_6half_tEfNS_4arch4Sm90ELb0ELb0ELb0ELb0ELb0ELb0ELb0ELb1ELb1ELb0ELb0ELb0EEENS1_21CollectiveEpilogueFwdINS6_IJSA_SA_SA_EEES9_SD_SF_Li256ELb0ELb0ELb0ELb0EEENS1_29StaticPersistentTileSchedulerILb0EEEEEEEEEvNT_6ParamsE)
        /*00e0*/ 	.word	0x00000004


	//----- nvinfo : EIATTR_FRAME_SIZE
	.align		4
.L_48:
        /*00e4*/ 	.byte	0x04, 0x11
        /*00e6*/ 	.short	(.L_50 - .L_49)
	.align		4
.L_49:
        /*00e8*/ 	.word	index@(_ZN7cutlass13device_kernelIN5flash11enable_sm90INS1_16FlashAttnFwdSm90INS1_25CollectiveMainloopFwdSm90ILi2EN4cute5tupleIJNS5_1CILi1EEES8_S8_EEENS6_IJNS7_ILi128EEESA_NS7_ILi192EEEEEELi128ENS_6half_tEfNS_4arch4Sm90ELb0ELb0ELb0ELb0ELb0ELb0ELb0ELb1ELb1ELb0ELb0ELb0EEENS1_21CollectiveEpilogueFwdINS6_IJSA_SA_SA_EEES9_SD_SF_Li256ELb0ELb0ELb0ELb0EEENS1_29StaticPersistentTileSchedulerILb0EEEEEEEEEvNT_6ParamsE)
        /*00ec*/ 	.word	0x00000000


	//----- nvinfo : EIATTR_MIN_STACK_SIZE
	.align		4
.L_50:
        /*00f0*/ 	.byte	0x04, 0x12
        /*00f2*/ 	.short	(.L_52 - .L_51)
	.align		4
.L_51:
        /*00f4*/ 	.word	index@(_ZN7cutlass13device_kernelIN5flash11enable_sm90INS1_16FlashAttnFwdSm90INS1_25CollectiveMainloopFwdSm90ILi2EN4cute5tupleIJNS5_1CILi1EEES8_S8_EEENS6_IJNS7_ILi128EEESA_NS7_ILi192EEEEEELi128ENS_6half_tEfNS_4arch4Sm90ELb0ELb0ELb0ELb0ELb0ELb0ELb0ELb1ELb1ELb0ELb0ELb0EEENS1_21CollectiveEpilogueFwdINS6_IJSA_SA_SA_EEES9_SD_SF_Li256ELb0ELb0ELb0ELb0EEENS1_29StaticPersistentTileSchedulerILb0EEEEEEEEEvNT_6ParamsE)
        /*00f8*/ 	.word	0x00000000


	//----- nvinfo : EIATTR_MIN_STACK_SIZE
	.align		4
.L_52:
        /*00fc*/ 	.byte	0x04, 0x12
        /*00fe*/ 	.short	(.L_54 - .L_53)
	.align		4
.L_53:
        /*0100*/ 	.word	index@(_ZN7cutlass13device_kernelIN5flash11enable_sm90INS1_16FlashAttnFwdSm90INS1_25CollectiveMainloopFwdSm90ILi2EN4cute5tupleIJNS5_1CILi2EEENS7_ILi1EEES9_EEENS6_IJNS7_ILi128EEESB_NS7_ILi192EEEEEELi128ENS_6half_tEfNS_4arch4Sm90ELb0ELb0ELb0ELb0ELb0ELb0ELb0ELb1ELb1ELb0ELb0ELb0EEENS1_21CollectiveEpilogueFwdINS6_IJSB_SB_SB_EEESA_SE_SG_Li256ELb0ELb0ELb0ELb0EEENS1_29StaticPersistentTileSchedulerILb0EEEEEEEEEvNT_6ParamsE)
        /*0104*/ 	.word	0x00000000


	//----- nvinfo : EIATTR_MIN_STACK_SIZE
	.align		4
.L_54:
        /*0108*/ 	.byte	0x04, 0x12
        /*010a*/ 	.short	(.L_56 - .L_55)
	.align		4
.L_55:
        /*010c*/ 	.word	index@(_ZN7cutlass13device_kernelIN5flash11enable_sm90INS1_16FlashAttnFwdSm90INS1_25CollectiveMainloopFwdSm90ILi2EN4cute5tupleIJNS5_1CILi1EEES8_S8_EEENS6_IJNS7_ILi128EEESA_NS7_ILi192EEEEEELi128ENS_6half_tEfNS_4arch4Sm90ELb0ELb0ELb0ELb1ELb0ELb0ELb0ELb1ELb1ELb0ELb0ELb0EEENS1_21CollectiveEpilogueFwdINS6_IJSA_SA_SA_EEES9_SD_SF_Li256ELb1ELb0ELb0ELb0EEENS1_36VarlenDynamicPersistentTileSchedulerILi128ELi128ELi256ELi32ELb0ELb0ELb1ELb0ELb1ELb1EEEEEEEEEvNT_6ParamsE)
        /*0110*/ 	.word	0x00000000


	//----- nvinfo : EIATTR_MIN_STACK_SIZE
	.align		4
.L_56:
        /*0114*/ 	.byte	0x04, 0x12
        /*0116*/ 	.short	(.L_58 - .L_57)
	.align		4
.L_57:
        /*0118*/ 	.word	index@(_ZN7cutlass13device_kernelIN5flash11enable_sm90INS1_16FlashAttnFwdSm90INS1_25CollectiveMainloopFwdSm90ILi2EN4cute5tupleIJNS5_1CILi1EEES8_S8_EEENS6_IJNS7_ILi128EEESA_NS7_ILi192EEEEEELi128ENS_6half_tEfNS_4arch4Sm90ELb0ELb0ELb0ELb1ELb0ELb1ELb0ELb1ELb1ELb0ELb0ELb0EEENS1_21CollectiveEpilogueFwdINS6_IJSA_SA_SA_EEES9_SD_SF_Li256ELb1ELb0ELb0ELb0EEENS1_36VarlenDynamicPersistentTileSchedulerILi128ELi128ELi256ELi32ELb0ELb0ELb1ELb0ELb1ELb1EEEEEEEEEvNT_6ParamsE)
        /*011c*/ 	.word	0x00000000


	//----- nvinfo : EIATTR_MIN_STACK_SIZE
	.align		4
.L_58:
        /*0120*/ 	.byte	0x04, 0x12
        /*0122*/ 	.short	(.L_60 - .L_59)
	.align		4
.L_59:
        /*0124*/ 	.word	index@(_ZN7cutlass13device_kernelIN5flash11enable_sm90INS1_16FlashAttnFwdSm90INS1_25CollectiveMainloopFwdSm90ILi2EN4cute5tupleIJNS5_1CILi1EEES8_S8_EEENS6_IJNS7_ILi128EEENS7_ILi96EEENS7_ILi192EEEEEELi128ENS_6half_tEfNS_4arch4Sm90ELb0ELb1ELb0ELb0ELb0ELb0ELb0ELb1ELb1ELb0ELb0ELb0EEENS1_21CollectiveEpilogueFwdINS6_IJSA_SA_SB_EEES9_SE_SG_Li256ELb0ELb0ELb0ELb0EEENS1_30DynamicPersistentTileSchedulerILi256ELi32ELb0ELb0ELb1EEEEEEEEEvNT_6ParamsE)
        /*0128*/ 	.word	0x00000000


	//----- nvinfo : EIATTR_MIN_STACK_SIZE
	.align		4
.L_60:
        /*012c*/ 	.byte	0x04, 0x12
        /*012e*/ 	.short	(.L_62 - .L_61)
	.align		4
.L_61:
        /*0130*/ 	.word	index@(_ZN7cutlass13device_kernelIN5flash11enable_sm90INS1_16FlashAttnFwdSm90INS1_25CollectiveMainloopFwdSm90ILi2EN4cute5tupleIJNS5_1CILi1EEES8_S8_EEENS6_IJNS7_ILi128EEENS7_ILi96EEENS7_ILi192EEEEEELi128ENS_6half_tEfNS_4arch4Sm90ELb0ELb1ELb0ELb1ELb0ELb0ELb0ELb1ELb1ELb0ELb0ELb0EEENS1_21CollectiveEpilogueFwdINS6_IJSA_SA_SB_EEES9_SE_SG_Li256ELb1ELb0ELb0ELb0EEENS1_36VarlenDynamicPersistentTileSchedulerILi128ELi96ELi256ELi32ELb0ELb0ELb1ELb1ELb0ELb1EEEEEEEEEvNT_6ParamsE)
        /*0134*/ 	.word	0x00000000


	//----- nvinfo : EIATTR_MIN_STACK_SIZE
	.align		4
.L_62:
        /*0138*/ 	.byte	0x04, 0x12
        /*013a*/ 	.short	(.L_64 - .L_63)
	.align		4
.L_63:
        /*013c*/ 	.word	index@(_ZN7cutlass13device_kernelIN5flash11enable_sm90INS1_16FlashAttnFwdSm90INS1_25CollectiveMainloopFwdSm90ILi2EN4cute5tupleIJNS5_1CILi1EEES8_S8_EEENS6_IJNS7_ILi128EEENS7_ILi96EEENS7_ILi192EEEEEELi128ENS_6half_tEfNS_4arch4Sm90ELb0ELb1ELb0ELb1ELb0ELb1ELb0ELb1ELb1ELb0ELb0ELb0EEENS1_21CollectiveEpilogueFwdINS6_IJSA_SA_SB_EEES9_SE_SG_Li256ELb1ELb0ELb0ELb0EEENS1_36VarlenDynamicPersistentTileSchedulerILi128ELi96ELi256ELi32ELb0ELb0ELb1ELb1ELb0ELb1EEEEEEEEEvNT_6ParamsE)
        /*0140*/ 	.word	0x00000000


	//----- nvinfo : EIATTR_MIN_STACK_SIZE
	.align		4
.L_64:
        /*0144*/ 	.byte	0x04, 0x12
        /*0146*/ 	.short	(.L_66 - .L_65)
	.align		4
.L_65:
        /*0148*/ 	.word	index@(_ZN7cutlass13device_kernelIN5flash11enable_sm90INS1_16FlashAttnFwdSm90INS1_25CollectiveMainloopFwdSm90ILi2EN4cute5tupleIJNS5_1CILi1EEES8_S8_EEENS6_IJNS7_ILi128EEESA_NS7_ILi192EEEEEELi128ENS_6half_tEfNS_4arch4Sm90ELb1ELb0ELb0ELb0ELb0ELb0ELb0ELb1ELb1ELb0ELb0ELb0EEENS1_21CollectiveEpilogueFwdINS6_IJSA_SA_SA_EEES9_SD_SF_Li256ELb0ELb0ELb0ELb0EEENS1_30DynamicPersistentTileSchedulerILi256ELi32ELb0ELb0ELb1EEEEEEEEEvNT_6ParamsE)
        /*014c*/ 	.word	0x00000000


	//----- nvinfo : EIATTR_MIN_STACK_SIZE
	.align		4
.L_66:
        /*0150*/ 	.byte	0x04, 0x12
        /*0152*/ 	.short	(.L_68 - .L_67)
	.align		4
.L_67:
        /*0154*/ 	.word	index@(_ZN7cutlass13device_kernelIN5flash11enable_sm90INS1_16FlashAttnFwdSm90INS1_25CollectiveMainloopFwdSm90ILi2EN4cute5tupleIJNS5_1CILi1EEES8_S8_EEENS6_IJNS7_ILi128EEESA_NS7_ILi192EEEEEELi128ENS_6half_tEfNS_4arch4Sm90ELb1ELb0ELb0ELb1ELb0ELb0ELb0ELb1ELb1ELb0ELb0ELb0EEENS1_21CollectiveEpilogueFwdINS6_IJSA_SA_SA_EEES9_SD_SF_Li256ELb1ELb0ELb0ELb0EEENS1_36VarlenDynamicPersistentTileSchedulerILi128ELi128ELi256ELi32ELb0ELb0ELb1ELb1ELb1ELb1EEEEEEEEEvNT_6ParamsE)
        /*0158*/ 	.word	0x00000000


	//----- nvinfo : EIATTR_MIN_STACK_SIZE
	.align		4
.L_68:
        /*015c*/ 	.byte	0x04, 0x12
        /*015e*/ 	.short	(.L_70 - .L_69)
	.align		4
.L_69:
        /*0160*/ 	.word	index@(_ZN7cutlass13device_kernelIN5flash11enable_sm90INS1_16FlashAttnFwdSm90INS1_25CollectiveMainloopFwdSm90ILi2EN4cute5tupleIJNS5_1CILi1EEES8_S8_EEENS6_IJNS7_ILi128EEESA_NS7_ILi192EEEEEELi128ENS_6half_tEfNS_4arch4Sm90ELb1ELb0ELb0ELb1ELb0ELb1ELb0ELb1ELb1ELb0ELb0ELb0EEENS1_21CollectiveEpilogueFwdINS6_IJSA_SA_SA_EEES9_SD_SF_Li256ELb1ELb0ELb0ELb0EEENS1_36VarlenDynamicPersistentTileSchedulerILi128ELi128ELi256ELi32ELb0ELb0ELb1ELb1ELb1ELb1EEEEEEEEEvNT_6ParamsE)
        /*0164*/ 	.word	0x00000000
.L_70:


//--------------------- .nv.compat                --------------------------
	.section	.nv.compat,"",@"SHT_CUDA_COMPAT_INFO"
	.align	4
        /*0000*/ 	.byte	0x02, 0x09, 0x01, 0x00, 0x02, 0x02, 0x01, 0x00, 0x02, 0x05, 0x05, 0x00, 0x03, 0x07, 0x01, 0x01
        /*0010*/ 	.byte	0x02, 0x03, 0x00, 0x00, 0x02, 0x06, 0x01, 0x00, 0x04, 0x0b, 0x08, 0x00, 0x09, 0x00, 0x00, 0x00
        /*0020*/ 	.byte	0x00, 0x00, 0x00, 0x00


//--------------------- .nv.info._ZN7cutlass13device_kernelIN5flash11enable_sm90INS1_16FlashAttnFwdSm90INS1_25CollectiveMainloopFwdSm90ILi2EN4cute5tupleIJNS5_1CILi1EEES8_S8_EEENS6_IJNS7_ILi128EEESA_NS7_ILi192EEEEEELi128ENS_6half_tEfNS_4arch4Sm90ELb0ELb0ELb0ELb0ELb0ELb0ELb0ELb1ELb1ELb0ELb0ELb0EEENS1_21CollectiveEpilogueFwdINS6_IJSA_SA_SA_EEES9_SD_SF_Li256ELb0ELb0ELb0ELb0EEENS1_29StaticPersistentTileSchedulerILb0EEEEEEEEEvNT_6ParamsE --------------------------
	.section	.nv.info._ZN7cutlass13device_kernelIN5flash11enable_sm90INS1_16FlashAttnFwdSm90INS1_25CollectiveMainloopFwdSm90ILi2EN4cute5tupleIJNS5_1CILi1EEES8_S8_EEENS6_IJNS7_ILi128EEESA_NS7_ILi192EEEEEELi128ENS_6half_tEfNS_4arch4Sm90ELb0ELb0ELb0ELb0ELb0ELb0ELb0ELb1ELb1ELb0ELb0ELb0EEENS1_21CollectiveEpilogueFwdINS6_IJSA_SA_SA_EEES9_SD_SF_Li256ELb0ELb0ELb0ELb0EEENS1_29StaticPersistentTileSchedulerILb0EEEEEEEEEvNT_6ParamsE,"",@"SHT_CUDA_INFO"
	.sectionflags	@""
	.align	4


	//----- nvinfo : EIATTR_CUDA_API_VERSION
	.align		4
        /*0000*/ 	.byte	0x04, 0x37
        /*0002*/ 	.short	(.L_72 - .L_71)
.L_71:
        /*0004*/ 	.word	0x00000082


	//----- nvinfo : EIATTR_KPARAM_INFO
	.align		4
.L_72:
        /*0008*/ 	.byte	0x04, 0x17
        /*000a*/ 	.short	(.L_74 - .L_73)
.L_73:
        /*000c*/ 	.word	0x00000000
        /*0010*/ 	.short	0x0000
        /*0012*/ 	.short	0x0000
        /*0014*/ 	.byte	0x00, 0xf0, 0x01, 0x2e


	//----- nvinfo : EIATTR_SPARSE_MMA_MASK
	.align		4
.L_74:
        /*0018*/ 	.byte	0x03, 0x50
        /*001a*/ 	.short	0x0000


	//----- nvinfo : EIATTR_MAXREG_COUNT
	.align		4
        /*001c*/ 	.byte	0x03, 0x1b
        /*001e*/ 	.short	0x00a8


	//----- nvinfo : EIATTR_MERCURY_ISA_VERSION
	.align		4
        /*0020*/ 	.byte	0x03, 0x5f
        /*0022*/ 	.short	0x0101


	//----- nvinfo : EIATTR_VRC_CTA_INIT_COUNT
	.align		4
        /*0024*/ 	.byte	0x02, 0x4a
	.zero		1
	.zero		1


	//----- nvinfo : EIATTR_EXIT_INSTR_OFFSETS
	.align		4
        /*0028*/ 	.byte	0x04, 0x1c
        /*002a*/ 	.short	(.L_76 - .L_75)


	//   ....[0]....
.L_75:
        /*002c*/ 	.word	0x00000010


	//----- nvinfo : EIATTR_MAX_THREADS
	.align		4
.L_76:
        /*0030*/ 	.byte	0x04, 0x05
        /*0032*/ 	.short	(.L_78 - .L_77)
.L_77:
        /*0034*/ 	.word	0x00000180
        /*0038*/ 	.word	0x00000001
        /*003c*/ 	.word	0x00000001


	//----- nvinfo : EIATTR_CBANK_PARAM_SIZE
	.align		4
.L_78:
        /*0040*/ 	.byte	0x03, 0x19
        /*0042*/ 	.short	0x0b80


	//----- nvinfo : EIATTR_PARAM_CBANK
	.align		4
        /*0044*/ 	.byte	0x04, 0x0a
        /*0046*/ 	.short	(.L_80 - .L_79)
	.align		4
.L_79:
        /*0048*/ 	.word	index@(.nv.constant0._ZN7cutlass13device_kernelIN5flash11enable_sm90INS1_16FlashAttnFwdSm90INS1_25CollectiveMainloopFwdSm90ILi2EN4cute5tupleIJNS5_1CILi1EEES8_S8_EEENS6_IJNS7_ILi128EEESA_NS7_ILi192EEEEEELi128ENS_6half_tEfNS_4arch4Sm90ELb0ELb0ELb0ELb0ELb0ELb0ELb0ELb1ELb1ELb0ELb0ELb0EEENS1_21CollectiveEpilogueFwdINS6_IJSA_SA_SA_EEES9_SD_SF_Li256ELb0ELb0ELb0ELb0EEENS1_29StaticPersistentTileSchedulerILb0EEEEEEEEEvNT_6ParamsE)
        /*004c*/ 	.short	0x0380
        /*004e*/ 	.short	0x0b80


	//----- nvinfo : EIATTR_SW_WAR
	.align		4
.L_80:
        /*0050*/ 	.byte	0x04, 0x36
        /*0052*/ 	.short	(.L_82 - .L_81)
.L_81:
        /*0054*/ 	.word	0x00000008
.L_82:


//--------------------- .nv.info._ZN7cutlass13device_kernelIN5flash11enable_sm90INS1_16FlashAttnFwdSm90INS1_25CollectiveMainloopFwdSm90ILi2EN4cute5tupleIJNS5_1CILi2EEENS7_ILi1EEES9_EEENS6_IJNS7_ILi128EEESB_NS7_ILi192EEEEEELi128ENS_6half_tEfNS_4arch4Sm90ELb0ELb0ELb0ELb0ELb0ELb0ELb0ELb1ELb1ELb0ELb0ELb0EEENS1_21CollectiveEpilogueFwdINS6_IJSB_SB_SB_EEESA_SE_SG_Li256ELb0ELb0ELb0ELb0EEENS1_29StaticPersistentTileSchedulerILb0EEEEEEEEEvNT_6ParamsE --------------------------
	.section	.nv.info._ZN7cutlass13device_kernelIN5flash11enable_sm90INS1_16FlashAttnFwdSm90INS1_25CollectiveMainloopFwdSm90ILi2EN4cute5tupleIJNS5_1CILi2EEENS7_ILi1EEES9_EEENS6_IJNS7_ILi128EEESB_NS7_ILi192EEEEEELi128ENS_6half_tEfNS_4arch4Sm90ELb0ELb0ELb0ELb0ELb0ELb0ELb0ELb1ELb1ELb0ELb0ELb0EEENS1_21CollectiveEpilogueFwdINS6_IJSB_SB_SB_EEESA_SE_SG_Li256ELb0ELb0ELb0ELb0EEENS1_29StaticPersistentTileSchedulerILb0EEEEEEEEEvNT_6ParamsE,"",@"SHT_CUDA_INFO"
	.sectionflags	@""
	.align	4


	//----- nvinfo : EIATTR_CUDA_API_VERSION
	.align		4
        /*0000*/ 	.byte	0x04, 0x37
        /*0002*/ 	.short	(.L_84 - .L_83)
.L_83:
        /*0004*/ 	.word	0x00000082


	//----- nvinfo : EIATTR_KPARAM_INFO
	.align		4
.L_84:
        /*0008*/ 	.byte	0x04, 0x17
        /*000a*/ 	.short	(.L_86 - .L_85)
.L_85:
        /*000c*/ 	.word	0x00000000
        /*0010*/ 	.short	0x0000
        /*0012*/ 	.short	0x0000
        /*0014*/ 	.byte	0x00, 0xf0, 0x01, 0x2e


	//----- nvinfo : EIATTR_SPARSE_MMA_MASK
	.align		4
.L_86:
        /*0018*/ 	.byte	0x03, 0x50
        /*001a*/ 	.short	0x0000


	//----- nvinfo : EIATTR_MAXREG_COUNT
	.align		4
        /*001c*/ 	.byte	0x03, 0x1b
        /*001e*/ 	.short	0x00a8


	//----- nvinfo : EIATTR_MERCURY_ISA_VERSION
	.align		4
        /*0020*/ 	.byte	0x03, 0x5f
        /*0022*/ 	.short	0x0101


	//----- nvinfo : EIATTR_VRC_CTA_INIT_COUNT
	.align		4
        /*0024*/ 	.byte	0x02, 0x4a
	.zero		1
	.zero		1


	//----- nvinfo : EIATTR_EXIT_INSTR_OFFSETS
	.align		4
        /*0028*/ 	.byte	0x04, 0x1c
        /*002a*/ 	.short	(.L_88 - .L_87)


	//   ....[0]....
.L_87:
        /*002c*/ 	.word	0x00000010


	//----- nvinfo : EIATTR_MAX_THREADS
	.align		4
.L_88:
        /*0030*/ 	.byte	0x04, 0x05
        /*0032*/ 	.short	(.L_90 - .L_89)
.L_89:
        /*0034*/ 	.word	0x00000180
        /*0038*/ 	.word	0x00000001
        /*003c*/ 	.word	0x00000001


	//----- nvinfo : EIATTR_CBANK_PARAM_SIZE
	.align		4
.L_90:
        /*0040*/ 	.byte	0x03, 0x19
        /*0042*/ 	.short	0x0b80


	//----- nvinfo : EIATTR_PARAM_CBANK
	.align		4
        /*0044*/ 	.byte	0x04, 0x0a
        /*0046*/ 	.short	(.L_92 - .L_91)
	.align		4
.L_91:
        /*0048*/ 	.word	index@(.nv.constant0._ZN7cutlass13device_kernelIN5flash11enable_sm90INS1_16FlashAttnFwdSm90INS1_25CollectiveMainloopFwdSm90ILi2EN4cute5tupleIJNS5_1CILi2EEENS7_ILi1EEES9_EEENS6_IJNS7_ILi128EEESB_NS7_ILi192EEEEEELi128ENS_6half_tEfNS_4arch4Sm90ELb0ELb0ELb0ELb0ELb0ELb0ELb0ELb1ELb1ELb0ELb0ELb0EEENS1_21CollectiveEpilogueFwdINS6_IJSB_SB_SB_EEESA_SE_SG_Li256ELb0ELb0ELb0ELb0EEENS1_29StaticPersistentTileSchedulerILb0EEEEEEEEEvNT_6ParamsE)
        /*004c*/ 	.short	0x0380
        /*004e*/ 	.short	0x0b80


	//----- nvinfo : EIATTR_SW_WAR
	.align		4
.L_92:
        /*0050*/ 	.byte	0x04, 0x36
        /*0052*/ 	.short	(.L_94 - .L_93)
.L_93:
        /*0054*/ 	.word	0x00000008
.L_94:


//--------------------- .nv.info._ZN7cutlass13device_kernelIN5flash11enable_sm90INS1_16FlashAttnFwdSm90INS1_25CollectiveMainloopFwdSm90ILi2EN4cute5tupleIJNS5_1CILi1EEES8_S8_EEENS6_IJNS7_ILi128EEESA_NS7_ILi192EEEEEELi128ENS_6half_tEfNS_4arch4Sm90ELb0ELb0ELb0ELb1ELb0ELb0ELb0ELb1ELb1ELb0ELb0ELb0EEENS1_21CollectiveEpilogueFwdINS6_IJSA_SA_SA_EEES9_SD_SF_Li256ELb1ELb0ELb0ELb0EEENS1_36VarlenDynamicPersistentTileSchedulerILi128ELi128ELi256ELi32ELb0ELb0ELb1ELb0ELb1ELb1EEEEEEEEEvNT_6ParamsE --------------------------
	.section	.nv.info._ZN7cutlass13device_kernelIN5flash11enable_sm90INS1_16FlashAttnFwdSm90INS1_25CollectiveMainloopFwdSm90ILi2EN4cute5tupleIJNS5_1CILi1EEES8_S8_EEENS6_IJNS7_ILi128EEESA_NS7_ILi192EEEEEELi128ENS_6half_tEfNS_4arch4Sm90ELb0ELb0ELb0ELb1ELb0ELb0ELb0ELb1ELb1ELb0ELb0ELb0EEENS1_21CollectiveEpilogueFwdINS6_IJSA_SA_SA_EEES9_SD_SF_Li256ELb1ELb0ELb0ELb0EEENS1_36VarlenDynamicPersistentTileSchedulerILi128ELi128ELi256ELi32ELb0ELb0ELb1ELb0ELb1ELb1EEEEEEEEEvNT_6ParamsE,"",@"SHT_CUDA_INFO"
	.sectionflags	@""
	.align	4


	//----- nvinfo : EIATTR_CUDA_API_VERSION
	.align		4
        /*0000*/ 	.byte	0x04, 0x37
        /*0002*/ 	.short	(.L_96 - .L_95)
.L_95:
        /*0004*/ 	.word	0x00000082


	//----- nvinfo : EIATTR_KPARAM_INFO
	.align		4
.L_96:
        /*0008*/ 	.byte	0x04, 0x17
        /*000a*/ 	.short	(.L_98 - .L_97)
.L_97:
        /*000c*/ 	.word	0x00000000
        /*0010*/ 	.short	0x0000
        /*0012*/ 	.short	0x0000
        /*0014*/ 	.byte	0x00, 0xf0, 0x01, 0x28


	//----- nvinfo : EIATTR_SPARSE_MMA_MASK
	.align		4
.L_98:
        /*0018*/ 	.byte	0x03, 0x50
        /*001a*/ 	.short	0x0000


	//----- nvinfo : EIATTR_MAXREG_COUNT
	.align		4
        /*001c*/ 	.byte	0x03, 0x1b
        /*001e*/ 	.short	0x00a8


	//----- nvinfo : EIATTR_MERCURY_ISA_VERSION
	.align		4
        /*0020*/ 	.byte	0x03, 0x5f
        /*0022*/ 	.short	0x0101


	//----- nvinfo : EIATTR_VRC_CTA_INIT_COUNT
	.align		4
        /*0024*/ 	.byte	0x02, 0x4a
	.zero		1
	.zero		1


	//----- nvinfo : EIATTR_EXIT_INSTR_OFFSETS
	.align		4
        /*0028*/ 	.byte	0x04, 0x1c
        /*002a*/ 	.short	(.L_100 - .L_99)


	//   ....[0]....
.L_99:
        /*002c*/ 	.word	0x00000010


	//----- nvinfo : EIATTR_MAX_THREADS
	.align		4
.L_100:
        /*0030*/ 	.byte	0x04, 0x05
        /*0032*/ 	.short	(.L_102 - .L_101)
.L_101:
        /*0034*/ 	.word	0x00000180
        /*0038*/ 	.word	0x00000001
        /*003c*/ 	.word	0x00000001


	//----- nvinfo : EIATTR_CBANK_PARAM_SIZE
	.align		4
.L_102:
        /*0040*/ 	.byte	0x03, 0x19
        /*0042*/ 	.short	0x0a00


	//----- nvinfo : EIATTR_PARAM_CBANK
	.align		4
        /*0044*/ 	.byte	0x04, 0x0a
        /*0046*/ 	.short	(.L_104 - .L_103)
	.align		4
.L_103:
        /*0048*/ 	.word	index@(.nv.constant0._ZN7cutlass13device_kernelIN5flash11enable_sm90INS1_16FlashAttnFwdSm90INS1_25CollectiveMainloopFwdSm90ILi2EN4cute5tupleIJNS5_1CILi1EEES8_S8_EEENS6_IJNS7_ILi128EEESA_NS7_ILi192EEEEEELi128ENS_6half_tEfNS_4arch4Sm90ELb0ELb0ELb0ELb1ELb0ELb0ELb0ELb1ELb1ELb0ELb0ELb0EEENS1_21CollectiveEpilogueFwdINS6_IJSA_SA_SA_EEES9_SD_SF_Li256ELb1ELb0ELb0ELb0EEENS1_36VarlenDynamicPersistentTileSchedulerILi128ELi128ELi256ELi32ELb0ELb0ELb1ELb0ELb1ELb1EEEEEEEEEvNT_6ParamsE)
        /*004c*/ 	.short	0x0380
        /*004e*/ 	.short	0x0a00


	//----- nvinfo : EIATTR_SW_WAR
	.align		4
.L_104:
        /*0050*/ 	.byte	0x04, 0x36
        /*0052*/ 	.short	(.L_106 - .L_105)
.L_105:
        /*0054*/ 	.word	0x00000008
.L_106:


//--------------------- .nv.info._ZN7cutlass13device_kernelIN5flash11enable_sm90INS1_16FlashAttnFwdSm90INS1_25CollectiveMainloopFwdSm90ILi2EN4cute5tupleIJNS5_1CILi1EEES8_S8_EEENS6_IJNS7_ILi128EEESA_NS7_ILi192EEEEEELi128ENS_6half_tEfNS_4arch4Sm90ELb0ELb0ELb0ELb1ELb0ELb1ELb0ELb1ELb1ELb0ELb0ELb0EEENS1_21CollectiveEpilogueFwdINS6_IJSA_SA_SA_EEES9_SD_SF_Li256ELb1ELb0ELb0ELb0EEENS1_36VarlenDynamicPersistentTileSchedulerILi128ELi128ELi256ELi32ELb0ELb0ELb1ELb0ELb1ELb1EEEEEEEEEvNT_6ParamsE --------------------------
	.section	.nv.info._ZN7cutlass13device_kernelIN5flash11enable_sm90INS1_16FlashAttnFwdSm90INS1_25CollectiveMainloopFwdSm90ILi2EN4cute5tupleIJNS5_1CILi1EEES8_S8_EEENS6_IJNS7_ILi128EEESA_NS7_ILi192EEEEEELi128ENS_6half_tEfNS_4arch4Sm90ELb0ELb0ELb0ELb1ELb0ELb1ELb0ELb1ELb1ELb0ELb0ELb0EEENS1_21CollectiveEpilogueFwdINS6_IJSA_SA_SA_EEES9_SD_SF_Li256ELb1ELb0ELb0ELb0EEENS1_36VarlenDynamicPersistentTileSchedulerILi128ELi128ELi256ELi32ELb0ELb0ELb1ELb0ELb1ELb1EEEEEEEEEvNT_6ParamsE,"",@"SHT_CUDA_INFO"
	.sectionflags	@""
	.align	4


	//----- nvinfo : EIATTR_CUDA_API_VERSION
	.align		4
        /*0000*/ 	.byte	0x04, 0x37
        /*0002*/ 	.short	(.L_108 - .L_107)
.L_107:
        /*0004*/ 	.word	0x00000082


	//----- nvinfo : EIATTR_KPARAM_INFO
	.align		4
.L_108:
        /*0008*/ 	.byte	0x04, 0x17
        /*000a*/ 	.short	(.L_110 - .L_109)
.L_109:
        /*000c*/ 	.word	0x00000000
        /*0010*/ 	.short	0x0000
        /*0012*/ 	.short	0x0000
        /*0014*/ 	.byte	0x00, 0xf0, 0x01, 0x28


	//----- nvinfo : EIATTR_SPARSE_MMA_MASK
	.align		4
.L_110:
        /*0018*/ 	.byte	0x03, 0x50
        /*001a*/ 	.short	0x0000


	//----- nvinfo : EIATTR_MAXREG_COUNT
	.align		4
        /*001c*/ 	.byte	0x03, 0x1b
        /*001e*/ 	.short	0x00a8


	//----- nvinfo : EIATTR_MERCURY_ISA_VERSION
	.align		4
        /*0020*/ 	.byte	0x03, 0x5f
        /*0022*/ 	.short	0x0101


	//----- nvinfo : EIATTR_VRC_CTA_INIT_COUNT
	.align		4
        /*0024*/ 	.byte	0x02, 0x4a
	.zero		1
	.zero		1


	//----- nvinfo : EIATTR_EXIT_INSTR_OFFSETS
	.align		4
        /*0028*/ 	.byte	0x04, 0x1c
        /*002a*/ 	.short	(.L_112 - .L_111)


	//   ....[0]....
.L_111:
        /*002c*/ 	.word	0x00000010


	//----- nvinfo : EIATTR_MAX_THREADS
	.align		4
.L_112:
        /*0030*/ 	.byte	0x04, 0x05
        /*0032*/ 	.short	(.L_114 - .L_113)
.L_113:
        /*0034*/ 	.word	0x00000180
        /*0038*/ 	.word	0x00000001
        /*003c*/ 	.word	0x00000001


	//----- nvinfo : EIATTR_CBANK_PARAM_SIZE
	.align		4
.L_114:
        /*0040*/ 	.byte	0x03, 0x19
        /*0042*/ 	.short	0x0a00


	//----- nvinfo : EIATTR_PARAM_CBANK
	.align		4
        /*0044*/ 	.byte	0x04, 0x0a
        /*0046*/ 	.short	(.L_116 - .L_115)
	.align		4
.L_115:
        /*0048*/ 	.word	index@(.nv.constant0._ZN7cutlass13device_kernelIN5flash11enable_sm90INS1_16FlashAttnFwdSm90INS1_25CollectiveMainloopFwdSm90ILi2EN4cute5tupleIJNS5_1CILi1EEES8_S8_EEENS6_IJNS7_ILi128EEESA_NS7_ILi192EEEEEELi128ENS_6half_tEfNS_4arch4Sm90ELb0ELb0ELb0ELb1ELb0ELb1ELb0ELb1ELb1ELb0ELb0ELb0EEENS1_21CollectiveEpilogueFwdINS6_IJSA_SA_SA_EEES9_SD_SF_Li256ELb1ELb0ELb0ELb0EEENS1_36VarlenDynamicPersistentTileSchedulerILi128ELi128ELi256ELi32ELb0ELb0ELb1ELb0ELb1ELb1EEEEEEEEEvNT_6ParamsE)
        /*004c*/ 	.short	0x0380
        /*004e*/ 	.short	0x0a00


	//----- nvinfo : EIATTR_SW_WAR
	.align		4
.L_116:
        /*0050*/ 	.byte	0x04, 0x36
        /*0052*/ 	.short	(.L_118 - .L_117)
.L_117:
        /*0054*/ 	.word	0x00000008
.L_118:


//--------------------- .nv.info._ZN7cutlass13device_kernelIN5flash11enable_sm90INS1_16FlashAttnFwdSm90INS1_25CollectiveMainloopFwdSm90ILi2EN4cute5tupleIJNS5_1CILi1EEES8_S8_EEENS6_IJNS7_ILi128EEENS7_ILi96EEENS7_ILi192EEEEEELi128ENS_6half_tEfNS_4arch4Sm90ELb0ELb1ELb0ELb0ELb0ELb0ELb0ELb1ELb1ELb0ELb0ELb0EEENS1_21CollectiveEpilogueFwdINS6_IJSA_SA_SB_EEES9_SE_SG_Li256ELb0ELb0ELb0ELb0EEENS1_30DynamicPersistentTileSchedulerILi256ELi32ELb0ELb0ELb1EEEEEEEEEvNT_6ParamsE --------------------------
	.section	.nv.info._ZN7cutlass13device_kernelIN5flash11enable_sm90INS1_16FlashAttnFwdSm90INS1_25CollectiveMainloopFwdSm90ILi2EN4cute5tupleIJNS5_1CILi1EEES8_S8_EEENS6_IJNS7_ILi128EEENS7_ILi96EEENS7_ILi192EEEEEELi128ENS_6half_tEfNS_4arch4Sm90ELb0ELb1ELb0ELb0ELb0ELb0ELb0ELb1ELb1ELb0ELb0ELb0EEENS1_21CollectiveEpilogueFwdINS6_IJSA_SA_SB_EEES9_SE_SG_Li256ELb0ELb0ELb0ELb0EEENS1_30DynamicPersistentTileSchedulerILi256ELi32ELb0ELb0ELb1EEEEEEEEEvNT_6ParamsE,"",@"SHT_CUDA_INFO"
	.sectionflags	@""
	.align	4


	//----- nvinfo : EIATTR_CUDA_API_VERSION
	.align		4
        /*0000*/ 	.byte	0x04, 0x37
        /*0002*/ 	.short	(.L_120 - .L_119)
.L_119:
        /*0004*/ 	.word	0x00000082


	//----- nvinfo : EIATTR_KPARAM_INFO
	.align		4
.L_120:
        /*0008*/ 	.byte	0x04, 0x17
        /*000a*/ 	.short	(.L_122 - .L_121)
.L_121:
        /*000c*/ 	.word	0x00000000
        /*0010*/ 	.short	0x0000
        /*0012*/ 	.short	0x0000
        /*0014*/ 	.byte	0x00, 0xf0, 0x01, 0x2e


	//----- nvinfo : EIATTR_SPARSE_MMA_MASK
	.align		4
.L_122:
        /*0018*/ 	.byte	0x03, 0x50
        /*001a*/ 	.short	0x0000


	//----- nvinfo : EIATTR_MAXREG_COUNT
	.align		4
        /*001c*/ 	.byte	0x03, 0x1b
        /*001e*/ 	.short	0x00a8


	//----- nvinfo : EIATTR_MERCURY_ISA_VERSION
	.align		4
        /*0020*/ 	.byte	0x03, 0x5f
        /*0022*/ 	.short	0x0101


	//----- nvinfo : EIATTR_VRC_CTA_INIT_COUNT
	.align		4
        /*0024*/ 	.byte	0x02, 0x4a
	.zero		1
	.zero		1


	//----- nvinfo : EIATTR_EXIT_INSTR_OFFSETS
	.align		4
        /*0028*/ 	.byte	0x04, 0x1c
        /*002a*/ 	.short	(.L_124 - .L_123)


	//   ....[0]....
.L_123:
        /*002c*/ 	.word	0x00000010


	//----- nvinfo : EIATTR_MAX_THREADS
	.align		4
.L_124:
        /*0030*/ 	.byte	0x04, 0x05
        /*0032*/ 	.short	(.L_126 - .L_125)
.L_125:
        /*0034*/ 	.word	0x00000180
        /*0038*/ 	.word	0x00000001
        /*003c*/ 	.word	0x00000001


	//----- nvinfo : EIATTR_CBANK_PARAM_SIZE
	.align		4
.L_126:
        /*0040*/ 	.byte	0x03, 0x19
        /*0042*/ 	.short	0x0b80


	//----- nvinfo : EIATTR_PARAM_CBANK
	.align		4
        /*0044*/ 	.byte	0x04, 0x0a
        /*0046*/ 	.short	(.L_128 - .L_127)
	.align		4
.L_127:
        /*0048*/ 	.word	index@(.nv.constant0._ZN7cutlass13device_kernelIN5flash11enable_sm90INS1_16FlashAttnFwdSm90INS1_25CollectiveMainloopFwdSm90ILi2EN4cute5tupleIJNS5_1CILi1EEES8_S8_EEENS6_IJNS7_ILi128EEENS7_ILi96EEENS7_ILi192EEEEEELi128ENS_6half_tEfNS_4arch4Sm90ELb0ELb1ELb0ELb0ELb0ELb0ELb0ELb1ELb1ELb0ELb0ELb0EEENS1_21CollectiveEpilogueFwdINS6_IJSA_SA_SB_EEES9_SE_SG_Li256ELb0ELb0ELb0ELb0EEENS1_30DynamicPersistentTileSchedulerILi256ELi32ELb0ELb0ELb1EEEEEEEEEvNT_6ParamsE)
        /*004c*/ 	.short	0x0380
        /*004e*/ 	.short	0x0b80


	//----- nvinfo : EIATTR_SW_WAR
	.align		4
.L_128:
        /*0050*/ 	.byte	0x04, 0x36
        /*0052*/ 	.short	(.L_130 - .L_129)
.L_129:
        /*0054*/ 	.word	0x00000008
.L_130:


//--------------------- .nv.info._ZN7cutlass13device_kernelIN5flash11enable_sm90INS1_16FlashAttnFwdSm90INS1_25CollectiveMainloopFwdSm90ILi2EN4cute5tupleIJNS5_1CILi1EEES8_S8_EEENS6_IJNS7_ILi128EEENS7_ILi96EEENS7_ILi192EEEEEELi128ENS_6half_tEfNS_4arch4Sm90ELb0ELb1ELb0ELb1ELb0ELb0ELb0ELb1ELb1ELb0ELb0ELb0EEENS1_21CollectiveEpilogueFwdINS6_IJSA_SA_SB_EEES9_SE_SG_Li256ELb1ELb0ELb0ELb0EEENS1_36VarlenDynamicPersistentTileSchedulerILi128ELi96ELi256ELi32ELb0ELb0ELb1ELb1ELb0ELb1EEEEEEEEEvNT_6ParamsE --------------------------
	.section	.nv.info._ZN7cutlass13device_kernelIN5flash11enable_sm90INS1_16FlashAttnFwdSm90INS1_25CollectiveMainloopFwdSm90ILi2EN4cute5tupleIJNS5_1CILi1EEES8_S8_EEENS6_IJNS7_ILi128EEENS7_ILi96EEENS7_ILi192EEEEEELi128ENS_6half_tEfNS_4arch4Sm90ELb0ELb1ELb0ELb1ELb0ELb0ELb0ELb1ELb1ELb0ELb0ELb0EEENS1_21CollectiveEpilogueFwdINS6_IJSA_SA_SB_EEES9_SE_SG_Li256ELb1ELb0ELb0ELb0EEENS1_36VarlenDynamicPersistentTileSchedulerILi128ELi96ELi256ELi32ELb0ELb0ELb1ELb1ELb0ELb1EEEEEEEEEvNT_6ParamsE,"",@"SHT_CUDA_INFO"
	.sectionflags	@""
	.align	4


	//----- nvinfo : EIATTR_CUDA_API_VERSION
	.align		4
        /*0000*/ 	.byte	0x04, 0x37
        /*0002*/ 	.short	(.L_132 - .L_131)
.L_131:
        /*0004*/ 	.word	0x00000082


	//----- nvinfo : EIATTR_KPARAM_INFO
	.align		4
.L_132:
        /*0008*/ 	.byte	0x04, 0x17
        /*000a*/ 	.short	(.L_134 - .L_133)
.L_133:
        /*000c*/ 	.word	0x00000000
        /*0010*/ 	.short	0x0000
        /*0012*/ 	.short	0x0000
        /*0014*/ 	.byte	0x00, 0xf0, 0x01, 0x28


	//----- nvinfo : EIATTR_SPARSE_MMA_MASK
	.align		4
.L_134:
        /*0018*/ 	.byte	0x03, 0x50
        /*001a*/ 	.short	0x0000


	//----- nvinfo : EIATTR_MAXREG_COUNT
	.align		4
        /*001c*/ 	.byte	0x03, 0x1b
        /*001e*/ 	.short	0x00a8


	//----- nvinfo : EIATTR_MERCURY_ISA_VERSION
	.align		4
        /*0020*/ 	.byte	0x03, 0x5f
        /*0022*/ 	.short	0x0101


	//----- nvinfo : EIATTR_VRC_CTA_INIT_COUNT
	.align		4
        /*0024*/ 	.byte	0x02, 0x4a
	.zero		1
	.zero		1


	//----- nvinfo : EIATTR_EXIT_INSTR_OFFSETS
	.align		4
        /*0028*/ 	.byte	0x04, 0x1c
        /*002a*/ 	.short	(.L_136 - .L_135)


	//   ....[0]....
.L_135:
        /*002c*/ 	.word	0x00000010


	//----- nvinfo : EIATTR_MAX_THREADS
	.align		4
.L_136:
        /*0030*/ 	.byte	0x04, 0x05
        /*0032*/ 	.short	(.L_138 - .L_137)
.L_137:
        /*0034*/ 	.word	0x00000180
        /*0038*/ 	.word	0x00000001
        /*003c*/ 	.word	0x00000001


	//----- nvinfo : EIATTR_CBANK_PARAM_SIZE
	.align		4
.L_138:
        /*0040*/ 	.byte	0x03, 0x19
        /*0042*/ 	.short	0x0a00


	//----- nvinfo : EIATTR_PARAM_CBANK
	.align		4
        /*0044*/ 	.byte	0x04, 0x0a
        /*0046*/ 	.short	(.L_140 - .L_139)
	.align		4
.L_139:
        /*0048*/ 	.word	index@(.nv.constant0._ZN7cutlass13device_kernelIN5flash11enable_sm90INS1_16FlashAttnFwdSm90INS1_25CollectiveMainloopFwdSm90ILi2EN4cute5tupleIJNS5_1CILi1EEES8_S8_EEENS6_IJNS7_ILi128EEENS7_ILi96EEENS7_ILi192EEEEEELi128ENS_6half_tEfNS_4arch4Sm90ELb0ELb1ELb0ELb1ELb0ELb0ELb0ELb1ELb1ELb0ELb0ELb0EEENS1_21CollectiveEpilogueFwdINS6_IJSA_SA_SB_EEES9_SE_SG_Li256ELb1ELb0ELb0ELb0EEENS1_36VarlenDynamicPersistentTileSchedulerILi128ELi96ELi256ELi32ELb0ELb0ELb1ELb1ELb0ELb1EEEEEEEEEvNT_6ParamsE)
        /*004c*/ 	.short	0x0380
        /*004e*/ 	.short	0x0a00


	//----- nvinfo : EIATTR_SW_WAR
	.align		4
.L_140:
        /*0050*/ 	.byte	0x04, 0x36
        /*0052*/ 	.short	(.L_142 - .L_141)
.L_141:
        /*0054*/ 	.word	0x00000008
.L_142:


//--------------------- .nv.info._ZN7cutlass13device_kernelIN5flash11enable_sm90INS1_16FlashAttnFwdSm90INS1_25CollectiveMainloopFwdSm90ILi2EN4cute5tupleIJNS5_1CILi1EEES8_S8_EEENS6_IJNS7_ILi128EEENS7_ILi96EEENS7_ILi192EEEEEELi128ENS_6half_tEfNS_4arch4Sm90ELb0ELb1ELb0ELb1ELb0ELb1ELb0ELb1ELb1ELb0ELb0ELb0EEENS1_21CollectiveEpilogueFwdINS6_IJSA_SA_SB_EEES9_SE_SG_Li256ELb1ELb0ELb0ELb0EEENS1_36VarlenDynamicPersistentTileSchedulerILi128ELi96ELi256ELi32ELb0ELb0ELb1ELb1ELb0ELb1EEEEEEEEEvNT_6ParamsE --------------------------
	.section	.nv.info._ZN7cutlass13device_kernelIN5flash11enable_sm90INS1_16FlashAttnFwdSm90INS1_25CollectiveMainloopFwdSm90ILi2EN4cute5tupleIJNS5_1CILi1EEES8_S8_EEENS6_IJNS7_ILi128EEENS7_ILi96EEENS7_ILi192EEEEEELi128ENS_6half_tEfNS_4arch4Sm90ELb0ELb1ELb0ELb1ELb0ELb1ELb0ELb1ELb1ELb0ELb0ELb0EEENS1_21CollectiveEpilogueFwdINS6_IJSA_SA_SB_EEES9_SE_SG_Li256ELb1ELb0ELb0ELb0EEENS1_36VarlenDynamicPersistentTileSchedulerILi128ELi96ELi256ELi32ELb0ELb0ELb1ELb1ELb0ELb1EEEEEEEEEvNT_6ParamsE,"",@"SHT_CUDA_INFO"
	.sectionflags	@""
	.align	4


	//----- nvinfo : EIATTR_CUDA_API_VERSION
	.align		4
        /*0000*/ 	.byte	0x04, 0x37
        /*0002*/ 	.short	(.L_144 - .L_143)
.L_143:
        /*0004*/ 	.word	0x00000082


	//----- nvinfo : EIATTR_KPARAM_INFO
	.align		4
.L_144:
        /*0008*/ 	.byte	0x04, 0x17
        /*000a*/ 	.short	(.L_146 - .L_145)
.L_145:
        /*000c*/ 	.word	0x00000000
        /*0010*/ 	.short	0x0000
        /*0012*/ 	.short	0x0000
        /*0014*/ 	.byte	0x00, 0xf0, 0x01, 0x28


	//----- nvinfo : EIATTR_SPARSE_MMA_MASK
	.align		4
.L_146:
        /*0018*/ 	.byte	0x03, 0x50
        /*001a*/ 	.short	0x0000


	//----- nvinfo : EIATTR_MAXREG_COUNT
	.align		4
        /*001c*/ 	.byte	0x03, 0x1b
        /*001e*/ 	.short	0x00a8


	//----- nvinfo : EIATTR_MERCURY_ISA_VERSION
	.align		4
        /*0020*/ 	.byte	0x03, 0x5f
        /*0022*/ 	.short	0x0101


	//----- nvinfo : EIATTR_VRC_CTA_INIT_COUNT
	.align		4
        /*0024*/ 	.byte	0x02, 0x4a
	.zero		1
	.zero		1


	//----- nvinfo : EIATTR_EXIT_INSTR_OFFSETS
	.align		4
        /*0028*/ 	.byte	0x04, 0x1c
        /*002a*/ 	.short	(.L_148 - .L_147)


	//   ....[0]....
.L_147:
        /*002c*/ 	.word	0x00000010


	//----- nvinfo : EIATTR_MAX_THREADS
	.align		4
.L_148:
        /*0030*/ 	.byte	0x04, 0x05
        /*0032*/ 	.short	(.L_150 - .L_149)
.L_149:
        /*0034*/ 	.word	0x00000180
        /*0038*/ 	.word	0x00000001
        /*003c*/ 	.word	0x00000001


	//----- nvinfo : EIATTR_CBANK_PARAM_SIZE
	.align		4
.L_150:
        /*0040*/ 	.byte	0x03, 0x19
        /*0042*/ 	.short	0x0a00


	//----- nvinfo : EIATTR_PARAM_CBANK
	.align		4
        /*0044*/ 	.byte	0x04, 0x0a
        /*0046*/ 	.short	(.L_152 - .L_151)
	.align		4
.L_151:
        /*0048*/ 	.word	index@(.nv.constant0._ZN7cutlass13device_kernelIN5flash11enable_sm90INS1_16FlashAttnFwdSm90INS1_25CollectiveMainloopFwdSm90ILi2EN4cute5tupleIJNS5_1CILi1EEES8_S8_EEENS6_IJNS7_ILi128EEENS7_ILi96EEENS7_ILi192EEEEEELi128ENS_6half_tEfNS_4arch4Sm90ELb0ELb1ELb0ELb1ELb0ELb1ELb0ELb1ELb1ELb0ELb0ELb0EEENS1_21CollectiveEpilogueFwdINS6_IJSA_SA_SB_EEES9_SE_SG_Li256ELb1ELb0ELb0ELb0EEENS1_36VarlenDynamicPersistentTileSchedulerILi128ELi96ELi256ELi32ELb0ELb0ELb1ELb1ELb0ELb1EEEEEEEEEvNT_6ParamsE)
        /*004c*/ 	.short	0x0380
        /*004e*/ 	.short	0x0a00


	//----- nvinfo : EIATTR_SW_WAR
	.align		4
.L_152:
        /*0050*/ 	.byte	0x04, 0x36
        /*0052*/ 	.short	(.L_154 - .L_153)
.L_153:
        /*0054*/ 	.word	0x00000008
.L_154:


//--------------------- .nv.info._ZN7cutlass13device_kernelIN5flash11enable_sm90INS1_16FlashAttnFwdSm90INS1_25CollectiveMainloopFwdSm90ILi2EN4cute5tupleIJNS5_1CILi1EEES8_S8_EEENS6_IJNS7_ILi128EEESA_NS7_ILi192EEEEEELi128ENS_6half_tEfNS_4arch4Sm90ELb1ELb0ELb0ELb0ELb0ELb0ELb0ELb1ELb1ELb0ELb0ELb0EEENS1_21CollectiveEpilogueFwdINS6_IJSA_SA_SA_EEES9_SD_SF_Li256ELb0ELb0ELb0ELb0EEENS1_30DynamicPersistentTileSchedulerILi256ELi32ELb0ELb0ELb1EEEEEEEEEvNT_6ParamsE --------------------------
	.section	.nv.info._ZN7cutlass13device_kernelIN5flash11enable_sm90INS1_16FlashAttnFwdSm90INS1_25CollectiveMainloopFwdSm90ILi2EN4cute5tupleIJNS5_1CILi1EEES8_S8_EEENS6_IJNS7_ILi128EEESA_NS7_ILi192EEEEEELi128ENS_6half_tEfNS_4arch4Sm90ELb1ELb0ELb0ELb0ELb0ELb0ELb0ELb1ELb1ELb0ELb0ELb0EEENS1_21CollectiveEpilogueFwdINS6_IJSA_SA_SA_EEES9_SD_SF_Li256ELb0ELb0ELb0ELb0EEENS1_30DynamicPersistentTileSchedulerILi256ELi32ELb0ELb0ELb1EEEEEEEEEvNT_6ParamsE,"",@"SHT_CUDA_INFO"
	.sectionflags	@""
	.align	4


	//----- nvinfo : EIATTR_CUDA_API_VERSION
	.align		4
        /*0000*/ 	.byte	0x04, 0x37
        /*0002*/ 	.short	(.L_156 - .L_155)
.L_155:
        /*0004*/ 	.word	0x00000082


	//----- nvinfo : EIATTR_KPARAM_INFO
	.align		4
.L_156:
        /*0008*/ 	.byte	0x04, 0x17
        /*000a*/ 	.short	(.L_158 - .L_157)
.L_157:
        /*000c*/ 	.word	0x00000000
        /*0010*/ 	.short	0x0000
        /*0012*/ 	.short	0x0000
        /*0014*/ 	.byte	0x00, 0xf0, 0x01, 0x2e


	//----- nvinfo : EIATTR_SPARSE_MMA_MASK
	.align		4
.L_158:
        /*0018*/ 	.byte	0x03, 0x50
        /*001a*/ 	.short	0x0000


	//----- nvinfo : EIATTR_MAXREG_COUNT
	.align		4
        /*001c*/ 	.byte	0x03, 0x1b
        /*001e*/ 	.short	0x00a8


	//----- nvinfo : EIATTR_MERCURY_ISA_VERSION
	.align		4
        /*0020*/ 	.byte	0x03, 0x5f
        /*0022*/ 	.short	0x0101


	//----- nvinfo : EIATTR_VRC_CTA_INIT_COUNT
	.align		4
        /*0024*/ 	.byte	0x02, 0x4a
	.zero		1
	.zero		1


	//----- nvinfo : EIATTR_EXIT_INSTR_OFFSETS
	.align		4
        /*0028*/ 	.byte	0x04, 0x1c
        /*002a*/ 	.short	(.L_160 - .L_159)


	//   ....[0]....
.L_159:
        /*002c*/ 	.word	0x00000010


	//----- nvinfo : EIATTR_MAX_THREADS
	.align		4
.L_160:
        /*0030*/ 	.byte	0x04, 0x05
        /*0032*/ 	.short	(.L_162 - .L_161)
.L_161:
        /*0034*/ 	.word	0x00000180
        /*0038*/ 	.word	0x00000001
        /*003c*/ 	.word	0x00000001


	//----- nvinfo : EIATTR_CBANK_PARAM_SIZE
	.align		4
.L_162:
        /*0040*/ 	.byte	0x03, 0x19
        /*0042*/ 	.short	0x0b80


	//----- nvinfo : EIATTR_PARAM_CBANK
	.align		4
        /*0044*/ 	.byte	0x04, 0x0a
        /*0046*/ 	.short	(.L_164 - .L_163)
	.align		4
.L_163:
        /*0048*/ 	.word	index@(.nv.constant0._ZN7cutlass13device_kernelIN5flash11enable_sm90INS1_16FlashAttnFwdSm90INS1_25CollectiveMainloopFwdSm90ILi2EN4cute5tupleIJNS5_1CILi1EEES8_S8_EEENS6_IJNS7_ILi128EEESA_NS7_ILi192EEEEEELi128ENS_6half_tEfNS_4arch4Sm90ELb1ELb0ELb0ELb0ELb0ELb0ELb0ELb1ELb1ELb0ELb0ELb0EEENS1_21CollectiveEpilogueFwdINS6_IJSA_SA_SA_EEES9_SD_SF_Li256ELb0ELb0ELb0ELb0EEENS1_30DynamicPersistentTileSchedulerILi256ELi32ELb0ELb0ELb1EEEEEEEEEvNT_6ParamsE)
        /*004c*/ 	.short	0x0380
        /*004e*/ 	.short	0x0b80


	//----- nvinfo : EIATTR_SW_WAR
	.align		4
.L_164:
        /*0050*/ 	.byte	0x04, 0x36
        /*0052*/ 	.short	(.L_166 - .L_165)
.L_165:
        /*0054*/ 	.word	0x00000008
.L_166:


//--------------------- .nv.info._ZN7cutlass13device_kernelIN5flash11enable_sm90INS1_16FlashAttnFwdSm90INS1_25CollectiveMainloopFwdSm90ILi2EN4cute5tupleIJNS5_1CILi1EEES8_S8_EEENS6_IJNS7_ILi128EEESA_NS7_ILi192EEEEEELi128ENS_6half_tEfNS_4arch4Sm90ELb1ELb0ELb0ELb1ELb0ELb0ELb0ELb1ELb1ELb0ELb0ELb0EEENS1_21CollectiveEpilogueFwdINS6_IJSA_SA_SA_EEES9_SD_SF_Li256ELb1ELb0ELb0ELb0EEENS1_36VarlenDynamicPersistentTileSchedulerILi128ELi128ELi256ELi32ELb0ELb0ELb1ELb1ELb1ELb1EEEEEEEEEvNT_6ParamsE --------------------------
	.section	.nv.info._ZN7cutlass13device_kernelIN5flash11enable_sm90INS1_16FlashAttnFwdSm90INS1_25CollectiveMainloopFwdSm90ILi2EN4cute5tupleIJNS5_1CILi1EEES8_S8_EEENS6_IJNS7_ILi128EEESA_NS7_ILi192EEEEEELi128ENS_6half_tEfNS_4arch4Sm90ELb1ELb0ELb0ELb1ELb0ELb0ELb0ELb1ELb1ELb0ELb0ELb0EEENS1_21CollectiveEpilogueFwdINS6_IJSA_SA_SA_EEES9_SD_SF_Li256ELb1ELb0ELb0ELb0EEENS1_36VarlenDynamicPersistentTileSchedulerILi128ELi128ELi256ELi32ELb0ELb0ELb1ELb1ELb1ELb1EEEEEEEEEvNT_6ParamsE,"",@"SHT_CUDA_INFO"
	.sectionflags	@""
	.align	4


	//----- nvinfo : EIATTR_CUDA_API_VERSION
	.align		4
        /*0000*/ 	.byte	0x04, 0x37
        /*0002*/ 	.short	(.L_168 - .L_167)
.L_167:
        /*0004*/ 	.word	0x00000082


	//----- nvinfo : EIATTR_KPARAM_INFO
	.align		4
.L_168:
        /*0008*/ 	.byte	0x04, 0x17
        /*000a*/ 	.short	(.L_170 - .L_169)
.L_169:
        /*000c*/ 	.word	0x00000000
        /*0010*/ 	.short	0x0000
        /*0012*/ 	.short	0x0000
        /*0014*/ 	.byte	0x00, 0xf0, 0x01, 0x28


	//----- nvinfo : EIATTR_SPARSE_MMA_MASK
	.align		4
.L_170:
        /*0018*/ 	.byte	0x03, 0x50
        /*001a*/ 	.short	0x0000


	//----- nvinfo : EIATTR_MAXREG_COUNT
	.align		4
        /*001c*/ 	.byte	0x03, 0x1b
        /*001e*/ 	.short	0x00a8


	//----- nvinfo : EIATTR_MERCURY_ISA_VERSION
	.align		4
        /*0020*/ 	.byte	0x03, 0x5f
        /*0022*/ 	.short	0x0101


	//----- nvinfo : EIATTR_VRC_CTA_INIT_COUNT
	.align		4
        /*0024*/ 	.byte	0x02, 0x4a
	.zero		1
	.zero		1


	//----- nvinfo : EIATTR_EXIT_INSTR_OFFSETS
	.align		4
        /*0028*/ 	.byte	0x04, 0x1c
        /*002a*/ 	.short	(.L_172 - .L_171)


	//   ....[0]....
.L_171:
        /*002c*/ 	.word	0x00000010


	//----- nvinfo : EIATTR_MAX_THREADS
	.align		4
.L_172:
        /*0030*/ 	.byte	0x04, 0x05
        /*0032*/ 	.short	(.L_174 - .L_173)
.L_173:
        /*0034*/ 	.word	0x00000180
        /*0038*/ 	.word	0x00000001
        /*003c*/ 	.word	0x00000001


	//----- nvinfo : EIATTR_CBANK_PARAM_SIZE
	.align		4
.L_174:
        /*0040*/ 	.byte	0x03, 0x19
        /*0042*/ 	.short	0x0a00


	//----- nvinfo : EIATTR_PARAM_CBANK
	.align		4
        /*0044*/ 	.byte	0x04, 0x0a
        /*0046*/ 	.short	(.L_176 - .L_175)
	.align		4
.L_175:
        /*0048*/ 	.word	index@(.nv.constant0._ZN7cutlass13device_kernelIN5flash11enable_sm90INS1_16FlashAttnFwdSm90INS1_25CollectiveMainloopFwdSm90ILi2EN4cute5tupleIJNS5_1CILi1EEES8_S8_EEENS6_IJNS7_ILi128EEESA_NS7_ILi192EEEEEELi128ENS_6half_tEfNS_4arch4Sm90ELb1ELb0ELb0ELb1ELb0ELb0ELb0ELb1ELb1ELb0ELb0ELb0EEENS1_21CollectiveEpilogueFwdINS6_IJSA_SA_SA_EEES9_SD_SF_Li256ELb1ELb0ELb0ELb0EEENS1_36VarlenDynamicPersistentTileSchedulerILi128ELi128ELi256ELi32ELb0ELb0ELb1ELb1ELb1ELb1EEEEEEEEEvNT_6ParamsE)
        /*004c*/ 	.short	0x0380
        /*004e*/ 	.short	0x0a00


	//----- nvinfo : EIATTR_SW_WAR
	.align		4
.L_176:
        /*0050*/ 	.byte	0x04, 0x36
        /*0052*/ 	.short	(.L_178 - .L_177)
.L_177:
        /*0054*/ 	.word	0x00000008
.L_178:


//--------------------- .nv.info._ZN7cutlass13device_kernelIN5flash11enable_sm90INS1_16FlashAttnFwdSm90INS1_25CollectiveMainloopFwdSm90ILi2EN4cute5tupleIJNS5_1CILi1EEES8_S8_EEENS6_IJNS7_ILi128EEESA_NS7_ILi192EEEEEELi128ENS_6half_tEfNS_4arch4Sm90ELb1ELb0ELb0ELb1ELb0ELb1ELb0ELb1ELb1ELb0ELb0ELb0EEENS1_21CollectiveEpilogueFwdINS6_IJSA_SA_SA_EEES9_SD_SF_Li256ELb1ELb0ELb0ELb0EEENS1_36VarlenDynamicPersistentTileSchedulerILi128ELi128ELi256ELi32ELb0ELb0ELb1ELb1ELb1ELb1EEEEEEEEEvNT_6ParamsE --------------------------
	.section	.nv.info._ZN7cutlass13device_kernelIN5flash11enable_sm90INS1_16FlashAttnFwdSm90INS1_25CollectiveMainloopFwdSm90ILi2EN4cute5tupleIJNS5_1CILi1EEES8_S8_EEENS6_IJNS7_ILi128EEESA_NS7_ILi192EEEEEELi128ENS_6half_tEfNS_4arch4Sm90ELb1ELb0ELb0ELb1ELb0ELb1ELb0ELb1ELb1ELb0ELb0ELb0EEENS1_21CollectiveEpilogueFwdINS6_IJSA_SA_SA_EEES9_SD_SF_Li256ELb1ELb0ELb0ELb0EEENS1_36VarlenDynamicPersistentTileSchedulerILi128ELi128ELi256ELi32ELb0ELb0ELb1ELb1ELb1ELb1EEEEEEEEEvNT_6ParamsE,"",@"SHT_CUDA_INFO"
	.sectionflags	@""
	.align	4


	//----- nvinfo : EIATTR_CUDA_API_VERSION
	.align		4
        /*0000*/ 	.byte	0x04, 0x37
        /*0002*/ 	.short	(.L_180 - .L_179)
.L_179:
        /*0004*/ 	.word	0x00000082


	//----- nvinfo : EIATTR_KPARAM_INFO
	.align		4
.L_180:
        /*0008*/ 	.byte	0x04, 0x17
        /*000a*/ 	.short	(.L_182 - .L_181)
.L_181:
        /*000c*/ 	.word	0x00000000
        /*0010*/ 	.short	0x0000
        /*0012*/ 	.short	0x0000
        /*0014*/ 	.byte	0x00, 0xf0, 0x01, 0x28


	//----- nvinfo : EIATTR_SPARSE_MMA_MASK
	.align		4
.L_182:
        /*0018*/ 	.byte	0x03, 0x50
        /*001a*/ 	.short	0x0000


	//----- nvinfo : EIATTR_MAXREG_COUNT
	.align		4
        /*001c*/ 	.byte	0x03, 0x1b
        /*001e*/ 	.short	0x00a8


	//----- nvinfo : EIATTR_MERCURY_ISA_VERSION
	.align		4
        /*0020*/ 	.byte	0x03, 0x5f
        /*0022*/ 	.short	0x0101


	//----- nvinfo : EIATTR_VRC_CTA_INIT_COUNT
	.align		4
        /*0024*/ 	.byte	0x02, 0x4a
	.zero		1
	.zero		1


	//----- nvinfo : EIATTR_EXIT_INSTR_OFFSETS
	.align		4
        /*0028*/ 	.byte	0x04, 0x1c
        /*002a*/ 	.short	(.L_184 - .L_183)


	//   ....[0]....
.L_183:
        /*002c*/ 	.word	0x00000010


	//----- nvinfo : EIATTR_MAX_THREADS
	.align		4
.L_184:
        /*0030*/ 	.byte	0x04, 0x05
        /*0032*/ 	.short	(.L_186 - .L_185)
.L_185:
        /*0034*/ 	.word	0x00000180
        /*0038*/ 	.word	0x00000001
        /*003c*/ 	.word	0x00000001


	//----- nvinfo : EIATTR_CBANK_PARAM_SIZE
	.align		4
.L_186:
        /*0040*/ 	.byte	0x03, 0x19
        /*0042*/ 	.short	0x0a00


	//----- nvinfo : EIATTR_PARAM_CBANK
	.align		4
        /*0044*/ 	.byte	0x04, 0x0a
        /*0046*/ 	.short	(.L_188 - .L_187)
	.align		4
.L_187:
        /*0048*/ 	.word	index@(.nv.constant0._ZN7cutlass13device_kernelIN5flash11enable_sm90INS1_16FlashAttnFwdSm90INS1_25CollectiveMainloopFwdSm90ILi2EN4cute5tupleIJNS5_1CILi1EEES8_S8_EEENS6_IJNS7_ILi128EEESA_NS7_ILi192EEEEEELi128ENS_6half_tEfNS_4arch4Sm90ELb1ELb0ELb0ELb1ELb0ELb1ELb0ELb1ELb1ELb0ELb0ELb0EEENS1_21CollectiveEpilogueFwdINS6_IJSA_SA_SA_EEES9_SD_SF_Li256ELb1ELb0ELb0ELb0EEENS1_36VarlenDynamicPersistentTileSchedulerILi128ELi128ELi256ELi32ELb0ELb0ELb1ELb1ELb1ELb1EEEEEEEEEvNT_6ParamsE)
        /*004c*/ 	.short	0x0380
        /*004e*/ 	.short	0x0a00


	//----- nvinfo : EIATTR_SW_WAR
	.align		4
.L_188:
        /*0050*/ 	.byte	0x04, 0x36
        /*0052*/ 	.short	(.L_190 - .L_189)
.L_189:
        /*0054*/ 	.word	0x00000008
.L_190:


//--------------------- .nv.callgraph             --------------------------
	.section	.nv.callgraph,"",@"SHT_CUDA_CALLGRAPH"
	.align	4
	.sectionentsize	8
	.align		4
        /*0000*/ 	.word	0x00000000
	.align		4
        /*0004*/ 	.word	0xffffffff
	.align		4
        /*0008*/ 	.word	0x00000000
	.align		4
        /*000c*/ 	.word	0xfffffffe
	.align		4
        /*0010*/ 	.word	0x00000000
	.align		4
        /*0014*/ 	.word	0xfffffffd
	.align		4
        /*0018*/ 	.word	0x00000000
	.align		4
        /*001c*/ 	.word	0xfffffffc


//--------------------- .nv.constant4             --------------------------
	.section	.nv.constant4,"a",@progbits
	.align	8
	.align		8
.nv.constant4:
        /*0000*/ 	.dword	_ZN70_INTERNAL_48b521d0_34_flash_fwd_hdim192_128_fp16_sm90_cu_49158569_29734cuda3std3__45__cpo5beginE
	.align		8
        /*0008*/ 	.dword	_ZN70_INTERNAL_48b521d0_34_flash_fwd_hdim192_128_fp16_sm90_cu_49158569_29734cuda3std3__45__cpo3endE
	.align		8
        /*0010*/ 	.dword	_ZN70_INTERNAL_48b521d0_34_flash_fwd_hdim192_128_fp16_sm90_cu_49158569_29734cuda3std3__45__cpo6cbeginE
	.align		8
        /*0018*/ 	.dword	_ZN70_INTERNAL_48b521d0_34_flash_fwd_hdim192_128_fp16_sm90_cu_49158569_29734cuda3std3__45__cpo4cendE
	.align		8
        /*0020*/ 	.dword	_ZN70_INTERNAL_48b521d0_34_flash_fwd_hdim192_128_fp16_sm90_cu_49158569_29734cuda3std3__472_GLOBAL__N__48b521d0_34_flash_fwd_hdim192_128_fp16_sm90_cu_49158569_29736ignoreE
	.align		8
        /*0028*/ 	.dword	_ZN70_INTERNAL_48b521d0_34_flash_fwd_hdim192_128_fp16_sm90_cu_49158569_29734cuda3std3__419piecewise_constructE
	.align		8
        /*0030*/ 	.dword	_ZN70_INTERNAL_48b521d0_34_flash_fwd_hdim192_128_fp16_sm90_cu_49158569_29734cuda3std3__48in_placeE
	.align		8
        /*0038*/ 	.dword	_ZN70_INTERNAL_48b521d0_34_flash_fwd_hdim192_128_fp16_sm90_cu_49158569_29734cuda3std6ranges3__45__cpo4swapE
	.align		8
        /*0040*/ 	.dword	_ZN70_INTERNAL_48b521d0_34_flash_fwd_hdim192_128_fp16_sm90_cu_49158569_29734cuda3std6ranges3__45__cpo9iter_moveE
	.align		8
        /*0048*/ 	.dword	_ZN70_INTERNAL_48b521d0_34_flash_fwd_hdim192_128_fp16_sm90_cu_49158569_29734cute7productE
	.align		8
        /*0050*/ 	.dword	_ZN70_INTERNAL_48b521d0_34_flash_fwd_hdim192_128_fp16_sm90_cu_49158569_29734cute1_E


//--------------------- .text._ZN7cutlass13device_kernelIN5flash11enable_sm90INS1_16FlashAttnFwdSm90INS1_25CollectiveMainloopFwdSm90ILi2EN4cute5tupleIJNS5_1CILi1EEES8_S8_EEENS6_IJNS7_ILi128EEESA_NS7_ILi192EEEEEELi128ENS_6half_tEfNS_4arch4Sm90ELb0ELb0ELb0ELb0ELb0ELb0ELb0ELb1ELb1ELb0ELb0ELb0EEENS1_21CollectiveEpilogueFwdINS6_IJSA_SA_SA_EEES9_SD_SF_Li256ELb0ELb0ELb0ELb0EEENS1_29StaticPersistentTileSchedulerILb0EEEEEEEEEvNT_6ParamsE --------------------------
	.section	.text._ZN7cutlass13device_kernelIN5flash11enable_sm90INS1_16FlashAttnFwdSm90INS1_25CollectiveMainloopFwdSm90ILi2EN4cute5tupleIJNS5_1CILi1EEES8_S8_EEENS6_IJNS7_ILi128EEESA_NS7_ILi192EEEEEELi128ENS_6half_tEfNS_4arch4Sm90ELb0ELb0ELb0ELb0ELb0ELb0ELb0ELb1ELb1ELb0ELb0ELb0EEENS1_21CollectiveEpilogueFwdINS6_IJSA_SA_SA_EEES9_SD_SF_Li256ELb0ELb0ELb0ELb0EEENS1_29StaticPersistentTileSchedulerILb0EEEEEEEEEvNT_6ParamsE,"ax",@progbits
	.align	128
.text._ZN7cutlass13device_kernelIN5flash11enable_sm90INS1_16FlashAttnFwdSm90INS1_25CollectiveMainloopFwdSm90ILi2EN4cute5tupleIJNS5_1CILi1EEES8_S8_EEENS6_IJNS7_ILi128EEESA_NS7_ILi192EEEEEELi128ENS_6half_tEfNS_4arch4Sm90ELb0ELb0ELb0ELb0ELb0ELb0ELb0ELb1ELb1ELb0ELb0ELb0EEENS1_21CollectiveEpilogueFwdINS6_IJSA_SA_SA_EEES9_SD_SF_Li256ELb0ELb0ELb0ELb0EEENS1_29StaticPersistentTileSchedulerILb0EEEEEEEEEvNT_6ParamsE:
        .type           _ZN7cutlass13device_kernelIN5flash11enable_sm90INS1_16FlashAttnFwdSm90INS1_25CollectiveMainloopFwdSm90ILi2EN4cute5tupleIJNS5_1CILi1EEES8_S8_EEENS6_IJNS7_ILi128EEESA_NS7_ILi192EEEEEELi128ENS_6half_tEfNS_4arch4Sm90ELb0ELb0ELb0ELb0ELb0ELb0ELb0ELb1ELb1ELb0ELb0ELb0EEENS1_21CollectiveEpilogueFwdINS6_IJSA_SA_SA_EEES9_SD_SF_Li256ELb0ELb0ELb0ELb0EEENS1_29StaticPersistentTileSchedulerILb0EEEEEEEEEvNT_6ParamsE,@function
        .size           _ZN7cutlass13device_kernelIN5flash11enable_sm90INS1_16FlashAttnFwdSm90INS1_25CollectiveMainloopFwdSm90ILi2EN4cute5tupleIJNS5_1CILi1EEES8_S8_EEENS6_IJNS7_ILi128EEESA_NS7_ILi192EEEEEELi128ENS_6half_tEfNS_4arch4Sm90ELb0ELb0ELb0ELb0ELb0ELb0ELb0ELb1ELb1ELb0ELb0ELb0EEENS1_21CollectiveEpilogueFwdINS6_IJSA_SA_SA_EEES9_SD_SF_Li256ELb0ELb0ELb0ELb0EEENS1_29StaticPersistentTileSchedulerILb0EEEEEEEEEvNT_6ParamsE,(.L_x_10 - _ZN7cutlass13device_kernelIN5flash11enable_sm90INS1_16FlashAttnFwdSm90INS1_25CollectiveMainloopFwdSm90ILi2EN4cute5tupleIJNS5_1CILi1EEES8_S8_EEENS6_IJNS7_ILi128EEESA_NS7_ILi192EEEEEELi128ENS_6half_tEfNS_4arch4Sm90ELb0ELb0ELb0ELb0ELb0ELb0ELb0ELb1ELb1ELb0ELb0ELb0EEENS1_21CollectiveEpilogueFwdINS6_IJSA_SA_SA_EEES9_SD_SF_Li256ELb0ELb0ELb0ELb0EEENS1_29StaticPersistentTileSchedulerILb0EEEEEEEEEvNT_6ParamsE)
        .other          _ZN7cutlass13device_kernelIN5flash11enable_sm90INS1_16FlashAttnFwdSm90INS1_25CollectiveMainloopFwdSm90ILi2EN4cute5tupleIJNS5_1CILi1EEES8_S8_EEENS6_IJNS7_ILi128EEESA_NS7_ILi192EEEEEELi128ENS_6half_tEfNS_4arch4Sm90ELb0ELb0ELb0ELb0ELb0ELb0ELb0ELb1ELb1ELb0ELb0ELb0EEENS1_21CollectiveEpilogueFwdINS6_IJSA_SA_SA_EEES9_SD_SF_Li256ELb0ELb0ELb0ELb0EEENS1_29StaticPersistentTileSchedulerILb0EEEEEEEEEvNT_6ParamsE,@"STO_CUDA_ENTRY STV_DEFAULT"
_ZN7cutlass13device_kernelIN5flash11enable_sm90INS1_16FlashAttnFwdSm90INS1_25CollectiveMainloopFwdSm90ILi2EN4cute5tupleIJNS5_1CILi1EEES8_S8_EEENS6_IJNS7_ILi128EEESA_NS7_ILi192EEEEEELi128ENS_6half_tEfNS_4arch4Sm90ELb0ELb0ELb0ELb0ELb0ELb0ELb0ELb1ELb1ELb0ELb0ELb0EEENS1_21CollectiveEpilogueFwdINS6_IJSA_SA_SA_EEES9_SD_SF_Li256ELb0ELb0ELb0ELb0EEENS1_29StaticPersistentTileSchedulerILb0EEEEEEEEEvNT_6ParamsE:
[----:B------:R-:W-:Y:S01]  /*0000*/  LDC R1, c[0x0][0x37c] ;  /* 0x0000df00ff017b82 */ /* 0x000fe20000000800 */
[----:B------:R-:W-:Y:S05]  /*0010*/  EXIT ;  /* 0x000000000000794d */ /* 0x000fea0003800000 */
.L_x_0:
[----:B------:R-:W-:-:S00]  /*0020*/  BRA `(.L_x_0) ;  /* 0xfffffffc00fc7947 */ /* 0x000fc0000383ffff */
[----:B------:R-:W-:-:S00]  /*0030*/  NOP ;  /* 0x0000000000007918 */ /* 0x000fc00000000000 */
        /* <DEDUP_REMOVED lines=12> */
.L_x_10:


//--------------------- .text._ZN7cutlass13device_kernelIN5flash11enable_sm90INS1_16FlashAttnFwdSm90INS1_25CollectiveMainloopFwdSm90ILi2EN4cute5tupleIJNS5_1CILi2EEENS7_ILi1EEES9_EEENS6_IJNS7_ILi128EEESB_NS7_ILi192EEEEEELi128ENS_6half_tEfNS_4arch4Sm90ELb0ELb0ELb0ELb0ELb0ELb0ELb0ELb1ELb1ELb0ELb0ELb0EEENS1_21CollectiveEpilogueFwdINS6_IJSB_SB_SB_EEESA_SE_SG_Li256ELb0ELb0ELb0ELb0EEENS1_29StaticPersistentTileSchedulerILb0EEEEEEEEEvNT_6ParamsE --------------------------
	.section	.text._ZN7cutlass13device_kernelIN5flash11enable_sm90INS1_16FlashAttnFwdSm90INS1_25CollectiveMainloopFwdSm90ILi2EN4cute5tupleIJNS5_1CILi2EEENS7_ILi1EEES9_EEENS6_IJNS7_ILi128EEESB_NS7_ILi192EEEEEELi128ENS_6half_tEfNS_4arch4Sm90ELb0ELb0ELb0ELb0ELb0ELb0ELb0ELb1ELb1ELb0ELb0ELb0EEENS1_21CollectiveEpilogueFwdINS6_IJSB_SB_SB_EEESA_SE_SG_Li256ELb0ELb0ELb0ELb0EEENS1_29StaticPersistentTileSchedulerILb0EEEEEEEEEvNT_6ParamsE,"ax",@progbits
	.align	128
.text._ZN7cutlass13device_kernelIN5flash11enable_sm90INS1_16FlashAttnFwdSm90INS1_25CollectiveMainloopFwdSm90ILi2EN4cute5tupleIJNS5_1CILi2EEENS7_ILi1EEES9_EEENS6_IJNS7_ILi128EEESB_NS7_ILi192EEEEEELi128ENS_6half_tEfNS_4arch4Sm90ELb0ELb0ELb0ELb0ELb0ELb0ELb0ELb1ELb1ELb0ELb0ELb0EEENS1_21CollectiveEpilogueFwdINS6_IJSB_SB_SB_EEESA_SE_SG_Li256ELb0ELb0ELb0ELb0EEENS1_29StaticPersistentTileSchedulerILb0EEEEEEEEEvNT_6ParamsE:
        .type           _ZN7cutlass13device_kernelIN5flash11enable_sm90INS1_16FlashAttnFwdSm90INS1_25CollectiveMainloopFwdSm90ILi2EN4cute5tupleIJNS5_1CILi2EEENS7_ILi1EEES9_EEENS6_IJNS7_ILi128EEESB_NS7_ILi192EEEEEELi128ENS_6half_tEfNS_4arch4Sm90ELb0ELb0ELb0ELb0ELb0ELb0ELb0ELb1ELb1ELb0ELb0ELb0EEENS1_21CollectiveEpilogueFwdINS6_IJSB_SB_SB_EEESA_SE_SG_Li256ELb0ELb0ELb0ELb0EEENS1_29StaticPersistentTileSchedulerILb0EEEEEEEEEvNT_6ParamsE,@function
        .size           _ZN7cutlass13device_kernelIN5flash11enable_sm90INS1_16FlashAttnFwdSm90INS1_25CollectiveMainloopFwdSm90ILi2EN4cute5tupleIJNS5_1CILi2EEENS7_ILi1EEES9_EEENS6_IJNS7_ILi128EEESB_NS7_ILi192EEEEEELi128ENS_6half_tEfNS_4arch4Sm90ELb0ELb0ELb0ELb0ELb0ELb0ELb0ELb1ELb1ELb0ELb0ELb0EEENS1_21CollectiveEpilogueFwdINS6_IJSB_SB_SB_EEESA_SE_SG_Li256ELb0ELb0ELb0ELb0EEENS1_29StaticPersistentTileSchedulerILb0EEEEEEEEEvNT_6ParamsE,(.L_x_11 - _ZN7cutlass13device_kernelIN5flash11enable_sm90INS1_16FlashAttnFwdSm90INS1_25CollectiveMainloopFwdSm90ILi2EN4cute5tupleIJNS5_1CILi2EEENS7_ILi1EEES9_EEENS6_IJNS7_ILi128EEESB_NS7_ILi192EEEEEELi128ENS_6half_tEfNS_4arch4Sm90ELb0ELb0ELb0ELb0ELb0ELb0ELb0ELb1ELb1ELb0ELb0ELb0EEENS1_21CollectiveEpilogueFwdINS6_IJSB_SB_SB_EEESA_SE_SG_Li256ELb0ELb0ELb0ELb0EEENS1_29StaticPersistentTileSchedulerILb0EEEEEEEEEvNT_6ParamsE)
        .other          _ZN7cutlass13device_kernelIN5flash11enable_sm90INS1_16FlashAttnFwdSm90INS1_25CollectiveMainloopFwdSm90ILi2EN4cute5tupleIJNS5_1CILi2EEENS7_ILi1EEES9_EEENS6_IJNS7_ILi128EEESB_NS7_ILi192EEEEEELi128ENS_6half_tEfNS_4arch4Sm90ELb0ELb0ELb0ELb0ELb0ELb0ELb0ELb1ELb1ELb0ELb0ELb0EEENS1_21CollectiveEpilogueFwdINS6_IJSB_SB_SB_EEESA_SE_SG_Li256ELb0ELb0ELb0ELb0EEENS1_29StaticPersistentTileSchedulerILb0EEEEEEEEEvNT_6ParamsE,@"STO_CUDA_ENTRY STV_DEFAULT"
_ZN7cutlass13device_kernelIN5flash11enable_sm90INS1_16FlashAttnFwdSm90INS1_25CollectiveMainloopFwdSm90ILi2EN4cute5tupleIJNS5_1CILi2EEENS7_ILi1EEES9_EEENS6_IJNS7_ILi128EEESB_NS7_ILi192EEEEEELi128ENS_6half_tEfNS_4arch4Sm90ELb0ELb0ELb0ELb0ELb0ELb0ELb0ELb1ELb1ELb0ELb0ELb0EEENS1_21CollectiveEpilogueFwdINS6_IJSB_SB_SB_EEESA_SE_SG_Li256ELb0ELb0ELb0ELb0EEENS1_29StaticPersistentTileSchedulerILb0EEEEEEEEEvNT_6ParamsE:
[----:B------:R-:W-:Y:S01]  /*0000*/  LDC R1, c[0x0][0x37c] ;  /* 0x0000df00ff017b82 */ /* 0x000fe20000000800 */
[----:B------:R-:W-:Y:S05]  /*0010*/  EXIT ;  /* 0x000000000000794d */ /* 0x000fea0003800000 */
.L_x_1:
        /* <DEDUP_REMOVED lines=14> */
.L_x_11:


//--------------------- .text._ZN7cutlass13device_kernelIN5flash11enable_sm90INS1_16FlashAttnFwdSm90INS1_25CollectiveMainloopFwdSm90ILi2EN4cute5tupleIJNS5_1CILi1EEES8_S8_EEENS6_IJNS7_ILi128EEESA_NS7_ILi192EEEEEELi128ENS_6half_tEfNS_4arch4Sm90ELb0ELb0ELb0ELb1ELb0ELb0ELb0ELb1ELb1ELb0ELb0ELb0EEENS1_21CollectiveEpilogueFwdINS6_IJSA_SA_SA_EEES9_SD_SF_Li256ELb1ELb0ELb0ELb0EEENS1_36VarlenDynamicPersistentTileSchedulerILi128ELi128ELi256ELi32ELb0ELb0ELb1ELb0ELb1ELb1EEEEEEEEEvNT_6ParamsE --------------------------
	.section	.text._ZN7cutlass13device_kernelIN5flash11enable_sm90INS1_16FlashAttnFwdSm90INS1_25CollectiveMainloopFwdSm90ILi2EN4cute5tupleIJNS5_1CILi1EEES8_S8_EEENS6_IJNS7_ILi128EEESA_NS7_ILi192EEEEEELi128ENS_6half_tEfNS_4arch4Sm90ELb0ELb0ELb0ELb1ELb0ELb0ELb0ELb1ELb1ELb0ELb0ELb0EEENS1_21CollectiveEpilogueFwdINS6_IJSA_SA_SA_EEES9_SD_SF_Li256ELb1ELb0ELb0ELb0EEENS1_36VarlenDynamicPersistentTileSchedulerILi128ELi128ELi256ELi32ELb0ELb0ELb1ELb0ELb1ELb1EEEEEEEEEvNT_6ParamsE,"ax",@progbits
	.align	128
.text._ZN7cutlass13device_kernelIN5flash11enable_sm90INS1_16FlashAttnFwdSm90INS1_25CollectiveMainloopFwdSm90ILi2EN4cute5tupleIJNS5_1CILi1EEES8_S8_EEENS6_IJNS7_ILi128EEESA_NS7_ILi192EEEEEELi128ENS_6half_tEfNS_4arch4Sm90ELb0ELb0ELb0ELb1ELb0ELb0ELb0ELb1ELb1ELb0ELb0ELb0EEENS1_21CollectiveEpilogueFwdINS6_IJSA_SA_SA_EEES9_SD_SF_Li256ELb1ELb0ELb0ELb0EEENS1_36VarlenDynamicPersistentTileSchedulerILi128ELi128ELi256ELi32ELb0ELb0ELb1ELb0ELb1ELb1EEEEEEEEEvNT_6ParamsE:
        .type           _ZN7cutlass13device_kernelIN5flash11enable_sm90INS1_16FlashAttnFwdSm90INS1_25CollectiveMainloopFwdSm90ILi2EN4cute5tupleIJNS5_1CILi1EEES8_S8_EEENS6_IJNS7_ILi128EEESA_NS7_ILi192EEEEEELi128ENS_6half_tEfNS_4arch4Sm90ELb0ELb0ELb0ELb1ELb0ELb0ELb0ELb1ELb1ELb0ELb0ELb0EEENS1_21CollectiveEpilogueFwdINS6_IJSA_SA_SA_EEES9_SD_SF_Li256ELb1ELb0ELb0ELb0EEENS1_36VarlenDynamicPersistentTileSchedulerILi128ELi128ELi256ELi32ELb0ELb0ELb1ELb0ELb1ELb1EEEEEEEEEvNT_6ParamsE,@function
        .size           _ZN7cutlass13device_kernelIN5flash11enable_sm90INS1_16FlashAttnFwdSm90INS1_25CollectiveMainloopFwdSm90ILi2EN4cute5tupleIJNS5_1CILi1EEES8_S8_EEENS6_IJNS7_ILi128EEESA_NS7_ILi192EEEEEELi128ENS_6half_tEfNS_4arch4Sm90ELb0ELb0ELb0ELb1ELb0ELb0ELb0ELb1ELb1ELb0ELb0ELb0EEENS1_21CollectiveEpilogueFwdINS6_IJSA_SA_SA_EEES9_SD_SF_Li256ELb1ELb0ELb0ELb0EEENS1_36VarlenDynamicPersistentTileSchedulerILi128ELi128ELi256ELi32ELb0ELb0ELb1ELb0ELb1ELb1EEEEEEEEEvNT_6ParamsE,(.L_x_12 - _ZN7cutlass13device_kernelIN5flash11enable_sm90INS1_16FlashAttnFwdSm90INS1_25CollectiveMainloopFwdSm90ILi2EN4cute5tupleIJNS5_1CILi1EEES8_S8_EEENS6_IJNS7_ILi128EEESA_NS7_ILi192EEEEEELi128ENS_6half_tEfNS_4arch4Sm90ELb0ELb0ELb0ELb1ELb0ELb0ELb0ELb1ELb1ELb0ELb0ELb0EEENS1_21CollectiveEpilogueFwdINS6_IJSA_SA_SA_EEES9_SD_SF_Li256ELb1ELb0ELb0ELb0EEENS1_36VarlenDynamicPersistentTileSchedulerILi128ELi128ELi256ELi32ELb0ELb0ELb1ELb0ELb1ELb1EEEEEEEEEvNT_6ParamsE)
        .other          _ZN7cutlass13device_kernelIN5flash11enable_sm90INS1_16FlashAttnFwdSm90INS1_25CollectiveMainloopFwdSm90ILi2EN4cute5tupleIJNS5_1CILi1EEES8_S8_EEENS6_IJNS7_ILi128EEESA_NS7_ILi192EEEEEELi128ENS_6half_tEfNS_4arch4Sm90ELb0ELb0ELb0ELb1ELb0ELb0ELb0ELb1ELb1ELb0ELb0ELb0EEENS1_21CollectiveEpilogueFwdINS6_IJSA_SA_SA_EEES9_SD_SF_Li256ELb1ELb0ELb0ELb0EEENS1_36VarlenDynamicPersistentTileSchedulerILi128ELi128ELi256ELi32ELb0ELb0ELb1ELb0ELb1ELb1EEEEEEEEEvNT_6ParamsE,@"STO_CUDA_ENTRY STV_DEFAULT"
_ZN7cutlass13device_kernelIN5flash11enable_sm90INS1_16FlashAttnFwdSm90INS1_25CollectiveMainloopFwdSm90ILi2EN4cute5tupleIJNS5_1CILi1EEES8_S8_EEENS6_IJNS7_ILi128EEESA_NS7_ILi192EEEEEELi128ENS_6half_tEfNS_4arch4Sm90ELb0ELb0ELb0ELb1ELb0ELb0ELb0ELb1ELb1ELb0ELb0ELb0EEENS1_21CollectiveEpilogueFwdINS6_IJSA_SA_SA_EEES9_SD_SF_Li256ELb1ELb0ELb0ELb0EEENS1_36VarlenDynamicPersistentTileSchedulerILi128ELi128ELi256ELi32ELb0ELb0ELb1ELb0ELb1ELb1EEEEEEEEEvNT_6ParamsE:
[----:B------:R-:W-:Y:S01]  /*0000*/  LDC R1, c[0x0][0x37c] ;  /* 0x0000df00ff017b82 */ /* 0x000fe20000000800 */
[----:B------:R-:W-:Y:S05]  /*0010*/  EXIT ;  /* 0x000000000000794d */ /* 0x000fea0003800000 */
.L_x_2:
        /* <DEDUP_REMOVED lines=14> */
.L_x_12:


//--------------------- .text._ZN7cutlass13device_kernelIN5flash11enable_sm90INS1_16FlashAttnFwdSm90INS1_25CollectiveMainloopFwdSm90ILi2EN4cute5tupleIJNS5_1CILi1EEES8_S8_EEENS6_IJNS7_ILi128EEESA_NS7_ILi192EEEEEELi128ENS_6half_tEfNS_4arch4Sm90ELb0ELb0ELb0ELb1ELb0ELb1ELb0ELb1ELb1ELb0ELb0ELb0EEENS1_21CollectiveEpilogueFwdINS6_IJSA_SA_SA_EEES9_SD_SF_Li256ELb1ELb0ELb0ELb0EEENS1_36VarlenDynamicPersistentTileSchedulerILi128ELi128ELi256ELi32ELb0ELb0ELb1ELb0ELb1ELb1EEEEEEEEEvNT_6ParamsE --------------------------
	.section	.text._ZN7cutlass13device_kernelIN5flash11enable_sm90INS1_16FlashAttnFwdSm90INS1_25CollectiveMainloopFwdSm90ILi2EN4cute5tupleIJNS5_1CILi1EEES8_S8_EEENS6_IJNS7_ILi128EEESA_NS7_ILi192EEEEEELi128ENS_6half_tEfNS_4arch4Sm90ELb0ELb0ELb0ELb1ELb0ELb1ELb0ELb1ELb1ELb0ELb0ELb0EEENS1_21CollectiveEpilogueFwdINS6_IJSA_SA_SA_EEES9_SD_SF_Li256ELb1ELb0ELb0ELb0EEENS1_36VarlenDynamicPersistentTileSchedulerILi128ELi128ELi256ELi32ELb0ELb0ELb1ELb0ELb1ELb1EEEEEEEEEvNT_6ParamsE,"ax",@progbits
	.align	128
.text._ZN7cutlass13device_kernelIN5flash11enable_sm90INS1_16FlashAttnFwdSm90INS1_25CollectiveMainloopFwdSm90ILi2EN4cute5tupleIJNS5_1CILi1EEES8_S8_EEENS6_IJNS7_ILi128EEESA_NS7_ILi192EEEEEELi128ENS_6half_tEfNS_4arch4Sm90ELb0ELb0ELb0ELb1ELb0ELb1ELb0ELb1ELb1ELb0ELb0ELb0EEENS1_21CollectiveEpilogueFwdINS6_IJSA_SA_SA_EEES9_SD_SF_Li256ELb1ELb0ELb0ELb0EEENS1_36VarlenDynamicPersistentTileSchedulerILi128ELi128ELi256ELi32ELb0ELb0ELb1ELb0ELb1ELb1EEEEEEEEEvNT_6ParamsE:
        .type           _ZN7cutlass13device_kernelIN5flash11enable_sm90INS1_16FlashAttnFwdSm90INS1_25CollectiveMainloopFwdSm90ILi2EN4cute5tupleIJNS5_1CILi1EEES8_S8_EEENS6_IJNS7_ILi128EEESA_NS7_ILi192EEEEEELi128ENS_6half_tEfNS_4arch4Sm90ELb0ELb0ELb0ELb1ELb0ELb1ELb0ELb1ELb1ELb0ELb0ELb0EEENS1_21CollectiveEpilogueFwdINS6_IJSA_SA_SA_EEES9_SD_SF_Li256ELb1ELb0ELb0ELb0EEENS1_36VarlenDynamicPersistentTileSchedulerILi128ELi128ELi256ELi32ELb0ELb0ELb1ELb0ELb1ELb1EEEEEEEEEvNT_6ParamsE,@function
        .size           _ZN7cutlass13device_kernelIN5flash11enable_sm90INS1_16FlashAttnFwdSm90INS1_25CollectiveMainloopFwdSm90ILi2EN4cute5tupleIJNS5_1CILi1EEES8_S8_EEENS6_IJNS7_ILi128EEESA_NS7_ILi192EEEEEELi128ENS_6half_tEfNS_4arch4Sm90ELb0ELb0ELb0ELb1ELb0ELb1ELb0ELb1ELb1ELb0ELb0ELb0EEENS1_21CollectiveEpilogueFwdINS6_IJSA_SA_SA_EEES9_SD_SF_Li256ELb1ELb0ELb0ELb0EEENS1_36VarlenDynamicPersistentTileSchedulerILi128ELi128ELi256ELi32ELb0ELb0ELb1ELb0ELb1ELb1EEEEEEEEEvNT_6ParamsE,(.L_x_13 - _ZN7cutlass13device_kernelIN5flash11enable_sm90INS1_16FlashAttnFwdSm90INS1_25CollectiveMainloopFwdSm90ILi2EN4cute5tupleIJNS5_1CILi1EEES8_S8_EEENS6_IJNS7_ILi128EEESA_NS7_ILi192EEEEEELi128ENS_6half_tEfNS_4arch4Sm90ELb0ELb0ELb0ELb1ELb0ELb1ELb0ELb1ELb1ELb0ELb0ELb0EEENS1_21CollectiveEpilogueFwdINS6_IJSA_SA_SA_EEES9_SD_SF_Li256ELb1ELb0ELb0ELb0EEENS1_36VarlenDynamicPersistentTileSchedulerILi128ELi128ELi256ELi32ELb0ELb0ELb1ELb0ELb1ELb1EEEEEEEEEvNT_6ParamsE)
        .other          _ZN7cutlass13device_kernelIN5flash11enable_sm90INS1_16FlashAttnFwdSm90INS1_25CollectiveMainloopFwdSm90ILi2EN4cute5tupleIJNS5_1CILi1EEES8_S8_EEENS6_IJNS7_ILi128EEESA_NS7_ILi192EEEEEELi128ENS_6half_tEfNS_4arch4Sm90ELb0ELb0ELb0ELb1ELb0ELb1ELb0ELb1ELb1ELb0ELb0ELb0EEENS1_21CollectiveEpilogueFwdINS6_IJSA_SA_SA_EEES9_SD_SF_Li256ELb1ELb0ELb0ELb0EEENS1_36VarlenDynamicPersistentTileSchedulerILi128ELi128ELi256ELi32ELb0ELb0ELb1ELb0ELb1ELb1EEEEEEEEEvNT_6ParamsE,@"STO_CUDA_ENTRY STV_DEFAULT"
_ZN7cutlass13device_kernelIN5flash11enable_sm90INS1_16FlashAttnFwdSm90INS1_25CollectiveMainloopFwdSm90ILi2EN4cute5tupleIJNS5_1CILi1EEES8_S8_EEENS6_IJNS7_ILi128EEESA_NS7_ILi192EEEEEELi128ENS_6half_tEfNS_4arch4Sm90ELb0ELb0ELb0ELb1ELb0ELb1ELb0ELb1ELb1ELb0ELb0ELb0EEENS1_21CollectiveEpilogueFwdINS6_IJSA_SA_SA_EEES9_SD_SF_Li256ELb1ELb0ELb0ELb0EEENS1_36VarlenDynamicPersistentTileSchedulerILi128ELi128ELi256ELi32ELb0ELb0ELb1ELb0ELb1ELb1EEEEEEEEEvNT_6ParamsE:
[----:B------:R-:W-:Y:S01]  /*0000*/  LDC R1, c[0x0][0x37c] ;  /* 0x0000df00ff017b82 */ /* 0x000fe20000000800 */
[----:B------:R-:W-:Y:S05]  /*0010*/  EXIT ;  /* 0x000000000000794d */ /* 0x000fea0003800000 */
.L_x_3:
        /* <DEDUP_REMOVED lines=14> */
.L_x_13:


//--------------------- .text._ZN7cutlass13device_kernelIN5flash11enable_sm90INS1_16FlashAttnFwdSm90INS1_25CollectiveMainloopFwdSm90ILi2EN4cute5tupleIJNS5_1CILi1EEES8_S8_EEENS6_IJNS7_ILi128EEENS7_ILi96EEENS7_ILi192EEEEEELi128ENS_6half_tEfNS_4arch4Sm90ELb0ELb1ELb0ELb0ELb0ELb0ELb0ELb1ELb1ELb0ELb0ELb0EEENS1_21CollectiveEpilogueFwdINS6_IJSA_SA_SB_EEES9_SE_SG_Li256ELb0ELb0ELb0ELb0EEENS1_30DynamicPersistentTileSchedulerILi256ELi32ELb0ELb0ELb1EEEEEEEEEvNT_6ParamsE --------------------------
	.section	.text._ZN7cutlass13device_kernelIN5flash11enable_sm90INS1_16FlashAttnFwdSm90INS1_25CollectiveMainloopFwdSm90ILi2EN4cute5tupleIJNS5_1CILi1EEES8_S8_EEENS6_IJNS7_ILi128EEENS7_ILi96EEENS7_ILi192EEEEEELi128ENS_6half_tEfNS_4arch4Sm90ELb0ELb1ELb0ELb0ELb0ELb0ELb0ELb1ELb1ELb0ELb0ELb0EEENS1_21CollectiveEpilogueFwdINS6_IJSA_SA_SB_EEES9_SE_SG_Li256ELb0ELb0ELb0ELb0EEENS1_30DynamicPersistentTileSchedulerILi256ELi32ELb0ELb0ELb1EEEEEEEEEvNT_6ParamsE,"ax",@progbits
	.align	128
.text._ZN7cutlass13device_kernelIN5flash11enable_sm90INS1_16FlashAttnFwdSm90INS1_25CollectiveMainloopFwdSm90ILi2EN4cute5tupleIJNS5_1CILi1EEES8_S8_EEENS6_IJNS7_ILi128EEENS7_ILi96EEENS7_ILi192EEEEEELi128ENS_6half_tEfNS_4arch4Sm90ELb0ELb1ELb0ELb0ELb0ELb0ELb0ELb1ELb1ELb0ELb0ELb0EEENS1_21CollectiveEpilogueFwdINS6_IJSA_SA_SB_EEES9_SE_SG_Li256ELb0ELb0ELb0ELb0EEENS1_30DynamicPersistentTileSchedulerILi256ELi32ELb0ELb0ELb1EEEEEEEEEvNT_6ParamsE:
        .type           _ZN7cutlass13device_kernelIN5flash11enable_sm90INS1_16FlashAttnFwdSm90INS1_25CollectiveMainloopFwdSm90ILi2EN4cute5tupleIJNS5_1CILi1EEES8_S8_EEENS6_IJNS7_ILi128EEENS7_ILi96EEENS7_ILi192EEEEEELi128ENS_6half_tEfNS_4arch4Sm90ELb0ELb1ELb0ELb0ELb0ELb0ELb0ELb1ELb1ELb0ELb0ELb0EEENS1_21CollectiveEpilogueFwdINS6_IJSA_SA_SB_EEES9_SE_SG_Li256ELb0ELb0ELb0ELb0EEENS1_30DynamicPersistentTileSchedulerILi256ELi32ELb0ELb0ELb1EEEEEEEEEvNT_6ParamsE,@function
        .size           _ZN7cutlass13device_kernelIN5flash11enable_sm90INS1_16FlashAttnFwdSm90INS1_25CollectiveMainloopFwdSm90ILi2EN4cute5tupleIJNS5_1CILi1EEES8_S8_EEENS6_IJNS7_ILi128EEENS7_ILi96EEENS7_ILi192EEEEEELi128ENS_6half_tEfNS_4arch4Sm90ELb0ELb1ELb0ELb0ELb0ELb0ELb0ELb1ELb1ELb0ELb0ELb0EEENS1_21CollectiveEpilogueFwdINS6_IJSA_SA_SB_EEES9_SE_SG_Li256ELb0ELb0ELb0ELb0EEENS1_30DynamicPersistentTileSchedulerILi256ELi32ELb0ELb0ELb1EEEEEEEEEvNT_6ParamsE,(.L_x_14 - _ZN7cutlass13device_kernelIN5flash11enable_sm90INS1_16FlashAttnFwdSm90INS1_25CollectiveMainloopFwdSm90ILi2EN4cute5tupleIJNS5_1CILi1EEES8_S8_EEENS6_IJNS7_ILi128EEENS7_ILi96EEENS7_ILi192EEEEEELi128ENS_6half_tEfNS_4arch4Sm90ELb0ELb1ELb0ELb0ELb0ELb0ELb0ELb1ELb1ELb0ELb0ELb0EEENS1_21CollectiveEpilogueFwdINS6_IJSA_SA_SB_EEES9_SE_SG_Li256ELb0ELb0ELb0ELb0EEENS1_30DynamicPersistentTileSchedulerILi256ELi32ELb0ELb0ELb1EEEEEEEEEvNT_6ParamsE)
        .other          _ZN7cutlass13device_kernelIN5flash11enable_sm90INS1_16FlashAttnFwdSm90INS1_25CollectiveMainloopFwdSm90ILi2EN4cute5tupleIJNS5_1CILi1EEES8_S8_EEENS6_IJNS7_ILi128EEENS7_ILi96EEENS7_ILi192EEEEEELi128ENS_6half_tEfNS_4arch4Sm90ELb0ELb1ELb0ELb0ELb0ELb0ELb0ELb1ELb1ELb0ELb0ELb0EEENS1_21CollectiveEpilogueFwdINS6_IJSA_SA_SB_EEES9_SE_SG_Li256ELb0ELb0ELb0ELb0EEENS1_30DynamicPersistentTileSchedulerILi256ELi32ELb0ELb0ELb1EEEEEEEEEvNT_6ParamsE,@"STO_CUDA_ENTRY STV_DEFAULT"
_ZN7cutlass13device_kernelIN5flash11enable_sm90INS1_16FlashAttnFwdSm90INS1_25CollectiveMainloopFwdSm90ILi2EN4cute5tupleIJNS5_1CILi1EEES8_S8_EEENS6_IJNS7_ILi128EEENS7_ILi96EEENS7_ILi192EEEEEELi128ENS_6half_tEfNS_4arch4Sm90ELb0ELb1ELb0ELb0ELb0ELb0ELb0ELb1ELb1ELb0ELb0ELb0EEENS1_21CollectiveEpilogueFwdINS6_IJSA_SA_SB_EEES9_SE_SG_Li256ELb0ELb0ELb0ELb0EEENS1_30DynamicPersistentTileSchedulerILi256ELi32ELb0ELb0ELb1EEEEEEEEEvNT_6ParamsE:
[----:B------:R-:W-:Y:S01]  /*0000*/  LDC R1, c[0x0][0x37c] ;  /* 0x0000df00ff017b82 */ /* 0x000fe20000000800 */
[----:B------:R-:W-:Y:S05]  /*0010*/  EXIT ;  /* 0x000000000000794d */ /* 0x000fea0003800000 */
.L_x_4:
        /* <DEDUP_REMOVED lines=14> */
.L_x_14:


//--------------------- .text._ZN7cutlass13device_kernelIN5flash11enable_sm90INS1_16FlashAttnFwdSm90INS1_25CollectiveMainloopFwdSm90ILi2EN4cute5tupleIJNS5_1CILi1EEES8_S8_EEENS6_IJNS7_ILi128EEENS7_ILi96EEENS7_ILi192EEEEEELi128ENS_6half_tEfNS_4arch4Sm90ELb0ELb1ELb0ELb1ELb0ELb0ELb0ELb1ELb1ELb0ELb0ELb0EEENS1_21CollectiveEpilogueFwdINS6_IJSA_SA_SB_EEES9_SE_SG_Li256ELb1ELb0ELb0ELb0EEENS1_36VarlenDynamicPersistentTileSchedulerILi128ELi96ELi256ELi32ELb0ELb0ELb1ELb1ELb0ELb1EEEEEEEEEvNT_6ParamsE --------------------------
	.section	.text._ZN7cutlass13device_kernelIN5flash11enable_sm90INS1_16FlashAttnFwdSm90INS1_25CollectiveMainloopFwdSm90ILi2EN4cute5tupleIJNS5_1CILi1EEES8_S8_EEENS6_IJNS7_ILi128EEENS7_ILi96EEENS7_ILi192EEEEEELi128ENS_6half_tEfNS_4arch4Sm90ELb0ELb1ELb0ELb1ELb0ELb0ELb0ELb1ELb1ELb0ELb0ELb0EEENS1_21CollectiveEpilogueFwdINS6_IJSA_SA_SB_EEES9_SE_SG_Li256ELb1ELb0ELb0ELb0EEENS1_36VarlenDynamicPersistentTileSchedulerILi128ELi96ELi256ELi32ELb0ELb0ELb1ELb1ELb0ELb1EEEEEEEEEvNT_6ParamsE,"ax",@progbits
	.align	128
.text._ZN7cutlass13device_kernelIN5flash11enable_sm90INS1_16FlashAttnFwdSm90INS1_25CollectiveMainloopFwdSm90ILi2EN4cute5tupleIJNS5_1CILi1EEES8_S8_EEENS6_IJNS7_ILi128EEENS7_ILi96EEENS7_ILi192EEEEEELi128ENS_6half_tEfNS_4arch4Sm90ELb0ELb1ELb0ELb1ELb0ELb0ELb0ELb1ELb1ELb0ELb0ELb0EEENS1_21CollectiveEpilogueFwdINS6_IJSA_SA_SB_EEES9_SE_SG_Li256ELb1ELb0ELb0ELb0EEENS1_36VarlenDynamicPersistentTileSchedulerILi128ELi96ELi256ELi32ELb0ELb0ELb1ELb1ELb0ELb1EEEEEEEEEvNT_6ParamsE:
        .type           _ZN7cutlass13device_kernelIN5flash11enable_sm90INS1_16FlashAttnFwdSm90INS1_25CollectiveMainloopFwdSm90ILi2EN4cute5tupleIJNS5_1CILi1EEES8_S8_EEENS6_IJNS7_ILi128EEENS7_ILi96EEENS7_ILi192EEEEEELi128ENS_6half_tEfNS_4arch4Sm90ELb0ELb1ELb0ELb1ELb0ELb0ELb0ELb1ELb1ELb0ELb0ELb0EEENS1_21CollectiveEpilogueFwdINS6_IJSA_SA_SB_EEES9_SE_SG_Li256ELb1ELb0ELb0ELb0EEENS1_36VarlenDynamicPersistentTileSchedulerILi128ELi96ELi256ELi32ELb0ELb0ELb1ELb1ELb0ELb1EEEEEEEEEvNT_6ParamsE,@function
        .size           _ZN7cutlass13device_kernelIN5flash11enable_sm90INS1_16FlashAttnFwdSm90INS1_25CollectiveMainloopFwdSm90ILi2EN4cute5tupleIJNS5_1CILi1EEES8_S8_EEENS6_IJNS7_ILi128EEENS7_ILi96EEENS7_ILi192EEEEEELi128ENS_6half_tEfNS_4arch4Sm90ELb0ELb1ELb0ELb1ELb0ELb0ELb0ELb1ELb1ELb0ELb0ELb0EEENS1_21CollectiveEpilogueFwdINS6_IJSA_SA_SB_EEES9_SE_SG_Li256ELb1ELb0ELb0ELb0EEENS1_36VarlenDynamicPersistentTileSchedulerILi128ELi96ELi256ELi32ELb0ELb0ELb1ELb1ELb0ELb1EEEEEEEEEvNT_6ParamsE,(.L_x_15 - _ZN7cutlass13device_kernelIN5flash11enable_sm90INS1_16FlashAttnFwdSm90INS1_25CollectiveMainloopFwdSm90ILi2EN4cute5tupleIJNS5_1CILi1EEES8_S8_EEENS6_IJNS7_ILi128EEENS7_ILi96EEENS7_ILi192EEEEEELi128ENS_6half_tEfNS_4arch4Sm90ELb0ELb1ELb0ELb1ELb0ELb0ELb0ELb1ELb1ELb0ELb0ELb0EEENS1_21CollectiveEpilogueFwdINS6_IJSA_SA_SB_EEES9_SE_SG_Li256ELb1ELb0ELb0ELb0EEENS1_36VarlenDynamicPersistentTileSchedulerILi128ELi96ELi256ELi32ELb0ELb0ELb1ELb1ELb0ELb1EEEEEEEEEvNT_6ParamsE)
        .other          _ZN7cutlass13device_kernelIN5flash11enable_sm90INS1_16FlashAttnFwdSm90INS1_25CollectiveMainloopFwdSm90ILi2EN4cute5tupleIJNS5_1CILi1EEES8_S8_EEENS6_IJNS7_ILi128EEENS7_ILi96EEENS7_ILi192EEEEEELi128ENS_6half_tEfNS_4arch4Sm90ELb0ELb1ELb0ELb1ELb0ELb0ELb0ELb1ELb1ELb0ELb0ELb0EEENS1_21CollectiveEpilogueFwdINS6_IJSA_SA_SB_EEES9_SE_SG_Li256ELb1ELb0ELb0ELb0EEENS1_36VarlenDynamicPersistentTileSchedulerILi128ELi96ELi256ELi32ELb0ELb0ELb1ELb1ELb0ELb1EEEEEEEEEvNT_6ParamsE,@"STO_CUDA_ENTRY STV_DEFAULT"
_ZN7cutlass13device_kernelIN5flash11enable_sm90INS1_16FlashAttnFwdSm90INS1_25CollectiveMainloopFwdSm90ILi2EN4cute5tupleIJNS5_1CILi1EEES8_S8_EEENS6_IJNS7_ILi128EEENS7_ILi96EEENS7_ILi192EEEEEELi128ENS_6half_tEfNS_4arch4Sm90ELb0ELb1ELb0ELb1ELb0ELb0ELb0ELb1ELb1ELb0ELb0ELb0EEENS1_21CollectiveEpilogueFwdINS6_IJSA_SA_SB_EEES9_SE_SG_Li256ELb1ELb0ELb0ELb0EEENS1_36VarlenDynamicPersistentTileSchedulerILi128ELi96ELi256ELi32ELb0ELb0ELb1ELb1ELb0ELb1EEEEEEEEEvNT_6ParamsE:
[----:B------:R-:W-:Y:S01]  /*0000*/  LDC R1, c[0x0][0x37c] ;  /* 0x0000df00ff017b82 */ /* 0x000fe20000000800 */
[----:B------:R-:W-:Y:S05]  /*0010*/  EXIT ;  /* 0x000000000000794d */ /* 0x000fea0003800000 */
.L_x_5:
        /* <DEDUP_REMOVED lines=14> */
.L_x_15:


//--------------------- .text._ZN7cutlass13device_kernelIN5flash11enable_sm90INS1_16FlashAttnFwdSm90INS1_25CollectiveMainloopFwdSm90ILi2EN4cute5tupleIJNS5_1CILi1EEES8_S8_EEENS6_IJNS7_ILi128EEENS7_ILi96EEENS7_ILi192EEEEEELi128ENS_6half_tEfNS_4arch4Sm90ELb0ELb1ELb0ELb1ELb0ELb1ELb0ELb1ELb1ELb0ELb0ELb0EEENS1_21CollectiveEpilogueFwdINS6_IJSA_SA_SB_EEES9_SE_SG_Li256ELb1ELb0ELb0ELb0EEENS1_36VarlenDynamicPersistentTileSchedulerILi128ELi96ELi256ELi32ELb0ELb0ELb1ELb1ELb0ELb1EEEEEEEEEvNT_6ParamsE --------------------------
	.section	.text._ZN7cutlass13device_kernelIN5flash11enable_sm90INS1_16FlashAttnFwdSm90INS1_25CollectiveMainloopFwdSm90ILi2EN4cute5tupleIJNS5_1CILi1EEES8_S8_EEENS6_IJNS7_ILi128EEENS7_ILi96EEENS7_ILi192EEEEEELi128ENS_6half_tEfNS_4arch4Sm90ELb0ELb1ELb0ELb1ELb0ELb1ELb0ELb1ELb1ELb0ELb0ELb0EEENS1_21CollectiveEpilogueFwdINS6_IJSA_SA_SB_EEES9_SE_SG_Li256ELb1ELb0ELb0ELb0EEENS1_36VarlenDynamicPersistentTileSchedulerILi128ELi96ELi256ELi32ELb0ELb0ELb1ELb1ELb0ELb1EEEEEEEEEvNT_6ParamsE,"ax",@progbits
	.align	128
.text._ZN7cutlass13device_kernelIN5flash11enable_sm90INS1_16FlashAttnFwdSm90INS1_25CollectiveMainloopFwdSm90ILi2EN4cute5tupleIJNS5_1CILi1EEES8_S8_EEENS6_IJNS7_ILi128EEENS7_ILi96EEENS7_ILi192EEEEEELi128ENS_6half_tEfNS_4arch4Sm90ELb0ELb1ELb0ELb1ELb0ELb1ELb0ELb1ELb1ELb0ELb0ELb0EEENS1_21CollectiveEpilogueFwdINS6_IJSA_SA_SB_EEES9_SE_SG_Li256ELb1ELb0ELb0ELb0EEENS1_36VarlenDynamicPersistentTileSchedulerILi128ELi96ELi256ELi32ELb0ELb0ELb1ELb1ELb0ELb1EEEEEEEEEvNT_6ParamsE:
        .type           _ZN7cutlass13device_kernelIN5flash11enable_sm90INS1_16FlashAttnFwdSm90INS1_25CollectiveMainloopFwdSm90ILi2EN4cute5tupleIJNS5_1CILi1EEES8_S8_EEENS6_IJNS7_ILi128EEENS7_ILi96EEENS7_ILi192EEEEEELi128ENS_6half_tEfNS_4arch4Sm90ELb0ELb1ELb0ELb1ELb0ELb1ELb0ELb1ELb1ELb0ELb0ELb0EEENS1_21CollectiveEpilogueFwdINS6_IJSA_SA_SB_EEES9_SE_SG_Li256ELb1ELb0ELb0ELb0EEENS1_36VarlenDynamicPersistentTileSchedulerILi128ELi96ELi256ELi32ELb0ELb0ELb1ELb1ELb0ELb1EEEEEEEEEvNT_6ParamsE,@function
        .size           _ZN7cutlass13device_kernelIN5flash11enable_sm90INS1_16FlashAttnFwdSm90INS1_25CollectiveMainloopFwdSm90ILi2EN4cute5tupleIJNS5_1CILi1EEES8_S8_EEENS6_IJNS7_ILi128EEENS7_ILi96EEENS7_ILi192EEEEEELi128ENS_6half_tEfNS_4arch4Sm90ELb0ELb1ELb0ELb1ELb0ELb1ELb0ELb1ELb1ELb0ELb0ELb0EEENS1_21CollectiveEpilogueFwdINS6_IJSA_SA_SB_EEES9_SE_SG_Li256ELb1ELb0ELb0ELb0EEENS1_36VarlenDynamicPersistentTileSchedulerILi128ELi96ELi256ELi32ELb0ELb0ELb1ELb1ELb0ELb1EEEEEEEEEvNT_6ParamsE,(.L_x_16 - _ZN7cutlass13device_kernelIN5flash11enable_sm90INS1_16FlashAttnFwdSm90INS1_25CollectiveMainloopFwdSm90ILi2EN4cute5tupleIJNS5_1CILi1EEES8_S8_EEENS6_IJNS7_ILi128EEENS7_ILi96EEENS7_ILi192EEEEEELi128ENS_6half_tEfNS_4arch4Sm90ELb0ELb1ELb0ELb1ELb0ELb1ELb0ELb1ELb1ELb0ELb0ELb0EEENS1_21CollectiveEpilogueFwdINS6_IJSA_SA_SB_EEES9_SE_SG_Li256ELb1ELb0ELb0ELb0EEENS1_36VarlenDynamicPersistentTileSchedulerILi128ELi96ELi256ELi32ELb0ELb0ELb1ELb1ELb0ELb1EEEEEEEEEvNT_6ParamsE)
        .other          _ZN7cutlass13device_kernelIN5flash11enable_sm90INS1_16FlashAttnFwdSm90INS1_25CollectiveMainloopFwdSm90ILi2EN4cute5tupleIJNS5_1CILi1EEES8_S8_EEENS6_IJNS7_ILi128EEENS7_ILi96EEENS7_ILi192EEEEEELi128ENS_6half_tEfNS_4arch4Sm90ELb0ELb1ELb0ELb1ELb0ELb1ELb0ELb1ELb1ELb0ELb0ELb0EEENS1_21CollectiveEpilogueFwdINS6_IJSA_SA_SB_EEES9_SE_SG_Li256ELb1ELb0ELb0ELb0EEENS1_36VarlenDynamicPersistentTileSchedulerILi128ELi96ELi256ELi32ELb0ELb0ELb1ELb1ELb0ELb1EEEEEEEEEvNT_6ParamsE,@"STO_CUDA_ENTRY STV_DEFAULT"
_ZN7cutlass13device_kernelIN5flash11enable_sm90INS1_16FlashAttnFwdSm90INS1_25CollectiveMainloopFwdSm90ILi2EN4cute5tupleIJNS5_1CILi1EEES8_S8_EEENS6_IJNS7_ILi128EEENS7_ILi96EEENS7_ILi192EEEEEELi128ENS_6half_tEfNS_4arch4Sm90ELb0ELb1ELb0ELb1ELb0ELb1ELb0ELb1ELb1ELb0ELb0ELb0EEENS1_21CollectiveEpilogueFwdINS6_IJSA_SA_SB_EEES9_SE_SG_Li256ELb1ELb0ELb0ELb0EEENS1_36VarlenDynamicPersistentTileSchedulerILi128ELi96ELi256ELi32ELb0ELb0ELb1ELb1ELb0ELb1EEEEEEEEEvNT_6ParamsE:
[----:B------:R-:W-:Y:S01]  /*0000*/  LDC R1, c[0x0][0x37c] ;  /* 0x0000df00ff017b82 */ /* 0x000fe20000000800 */
[----:B------:R-:W-:Y:S05]  /*0010*/  EXIT ;  /* 0x000000000000794d */ /* 0x000fea0003800000 */
.L_x_6:
        /* <DEDUP_REMOVED lines=14> */
.L_x_16:


//--------------------- .text._ZN7cutlass13device_kernelIN5flash11enable_sm90INS1_16FlashAttnFwdSm90INS1_25CollectiveMainloopFwdSm90ILi2EN4cute5tupleIJNS5_1CILi1EEES8_S8_EEENS6_IJNS7_ILi128EEESA_NS7_ILi192EEEEEELi128ENS_6half_tEfNS_4arch4Sm90ELb1ELb0ELb0ELb0ELb0ELb0ELb0ELb1ELb1ELb0ELb0ELb0EEENS1_21CollectiveEpilogueFwdINS6_IJSA_SA_SA_EEES9_SD_SF_Li256ELb0ELb0ELb0ELb0EEENS1_30DynamicPersistentTileSchedulerILi256ELi32ELb0ELb0ELb1EEEEEEEEEvNT_6ParamsE --------------------------
	.section	.text._ZN7cutlass13device_kernelIN5flash11enable_sm90INS1_16FlashAttnFwdSm90INS1_25CollectiveMainloopFwdSm90ILi2EN4cute5tupleIJNS5_1CILi1EEES8_S8_EEENS6_IJNS7_ILi128EEESA_NS7_ILi192EEEEEELi128ENS_6half_tEfNS_4arch4Sm90ELb1ELb0ELb0ELb0ELb0ELb0ELb0ELb1ELb1ELb0ELb0ELb0EEENS1_21CollectiveEpilogueFwdINS6_IJSA_SA_SA_EEES9_SD_SF_Li256ELb0ELb0ELb0ELb0EEENS1_30DynamicPersistentTileSchedulerILi256ELi32ELb0ELb0ELb1EEEEEEEEEvNT_6ParamsE,"ax",@progbits
	.align	128
.text._ZN7cutlass13device_kernelIN5flash11enable_sm90INS1_16FlashAttnFwdSm90INS1_25CollectiveMainloopFwdSm90ILi2EN4cute5tupleIJNS5_1CILi1EEES8_S8_EEENS6_IJNS7_ILi128EEESA_NS7_ILi192EEEEEELi128ENS_6half_tEfNS_4arch4Sm90ELb1ELb0ELb0ELb0ELb0ELb0ELb0ELb1ELb1ELb0ELb0ELb0EEENS1_21CollectiveEpilogueFwdINS6_IJSA_SA_SA_EEES9_SD_SF_Li256ELb0ELb0ELb0ELb0EEENS1_30DynamicPersistentTileSchedulerILi256ELi32ELb0ELb0ELb1EEEEEEEEEvNT_6ParamsE:
        .type           _ZN7cutlass13device_kernelIN5flash11enable_sm90INS1_16FlashAttnFwdSm90INS1_25CollectiveMainloopFwdSm90ILi2EN4cute5tupleIJNS5_1CILi1EEES8_S8_EEENS6_IJNS7_ILi128EEESA_NS7_ILi192EEEEEELi128ENS_6half_tEfNS_4arch4Sm90ELb1ELb0ELb0ELb0ELb0ELb0ELb0ELb1ELb1ELb0ELb0ELb0EEENS1_21CollectiveEpilogueFwdINS6_IJSA_SA_SA_EEES9_SD_SF_Li256ELb0ELb0ELb0ELb0EEENS1_30DynamicPersistentTileSchedulerILi256ELi32ELb0ELb0ELb1EEEEEEEEEvNT_6ParamsE,@function
        .size           _ZN7cutlass13device_kernelIN5flash11enable_sm90INS1_16FlashAttnFwdSm90INS1_25CollectiveMainloopFwdSm90ILi2EN4cute5tupleIJNS5_1CILi1EEES8_S8_EEENS6_IJNS7_ILi128EEESA_NS7_ILi192EEEEEELi128ENS_6half_tEfNS_4arch4Sm90ELb1ELb0ELb0ELb0ELb0ELb0ELb0ELb1ELb1ELb0ELb0ELb0EEENS1_21CollectiveEpilogueFwdINS6_IJSA_SA_SA_EEES9_SD_SF_Li256ELb0ELb0ELb0ELb0EEENS1_30DynamicPersistentTileSchedulerILi256ELi32ELb0ELb0ELb1EEEEEEEEEvNT_6ParamsE,(.L_x_17 - _ZN7cutlass13device_kernelIN5flash11enable_sm90INS1_16FlashAttnFwdSm90INS1_25CollectiveMainloopFwdSm90ILi2EN4cute5tupleIJNS5_1CILi1EEES8_S8_EEENS6_IJNS7_ILi128EEESA_NS7_ILi192EEEEEELi128ENS_6half_tEfNS_4arch4Sm90ELb1ELb0ELb0ELb0ELb0ELb0ELb0ELb1ELb1ELb0ELb0ELb0EEENS1_21CollectiveEpilogueFwdINS6_IJSA_SA_SA_EEES9_SD_SF_Li256ELb0ELb0ELb0ELb0EEENS1_30DynamicPersistentTileSchedulerILi256ELi32ELb0ELb0ELb1EEEEEEEEEvNT_6ParamsE)
        .other          _ZN7cutlass13device_kernelIN5flash11enable_sm90INS1_16FlashAttnFwdSm90INS1_25CollectiveMainloopFwdSm90ILi2EN4cute5tupleIJNS5_1CILi1EEES8_S8_EEENS6_IJNS7_ILi128EEESA_NS7_ILi192EEEEEELi128ENS_6half_tEfNS_4arch4Sm90ELb1ELb0ELb0ELb0ELb0ELb0ELb0ELb1ELb1ELb0ELb0ELb0EEENS1_21CollectiveEpilogueFwdINS6_IJSA_SA_SA_EEES9_SD_SF_Li256ELb0ELb0ELb0ELb0EEENS1_30DynamicPersistentTileSchedulerILi256ELi32ELb0ELb0ELb1EEEEEEEEEvNT_6ParamsE,@"STO_CUDA_ENTRY STV_DEFAULT"
_ZN7cutlass13device_kernelIN5flash11enable_sm90INS1_16FlashAttnFwdSm90INS1_25CollectiveMainloopFwdSm90ILi2EN4cute5tupleIJNS5_1CILi1EEES8_S8_EEENS6_IJNS7_ILi128EEESA_NS7_ILi192EEEEEELi128ENS_6half_tEfNS_4arch4Sm90ELb1ELb0ELb0ELb0ELb0ELb0ELb0ELb1ELb1ELb0ELb0ELb0EEENS1_21CollectiveEpilogueFwdINS6_IJSA_SA_SA_EEES9_SD_SF_Li256ELb0ELb0ELb0ELb0EEENS1_30DynamicPersistentTileSchedulerILi256ELi32ELb0ELb0ELb1EEEEEEEEEvNT_6ParamsE:
[----:B------:R-:W-:Y:S01]  /*0000*/  LDC R1, c[0x0][0x37c] ;  /* 0x0000df00ff017b82 */ /* 0x000fe20000000800 */
[----:B------:R-:W-:Y:S05]  /*0010*/  EXIT ;  /* 0x000000000000794d */ /* 0x000fea0003800000 */
.L_x_7:
        /* <DEDUP_REMOVED lines=14> */
.L_x_17:


//--------------------- .text._ZN7cutlass13device_kernelIN5flash11enable_sm90INS1_16FlashAttnFwdSm90INS1_25CollectiveMainloopFwdSm90ILi2EN4cute5tupleIJNS5_1CILi1EEES8_S8_EEENS6_IJNS7_ILi128EEESA_NS7_ILi192EEEEEELi128ENS_6half_tEfNS_4arch4Sm90ELb1ELb0ELb0ELb1ELb0ELb0ELb0ELb1ELb1ELb0ELb0ELb0EEENS1_21CollectiveEpilogueFwdINS6_IJSA_SA_SA_EEES9_SD_SF_Li256ELb1ELb0ELb0ELb0EEENS1_36VarlenDynamicPersistentTileSchedulerILi128ELi128ELi256ELi32ELb0ELb0ELb1ELb1ELb1ELb1EEEEEEEEEvNT_6ParamsE --------------------------
	.section	.text._ZN7cutlass13device_kernelIN5flash11enable_sm90INS1_16FlashAttnFwdSm90INS1_25CollectiveMainloopFwdSm90ILi2EN4cute5tupleIJNS5_1CILi1EEES8_S8_EEENS6_IJNS7_ILi128EEESA_NS7_ILi192EEEEEELi128ENS_6half_tEfNS_4arch4Sm90ELb1ELb0ELb0ELb1ELb0ELb0ELb0ELb1ELb1ELb0ELb0ELb0EEENS1_21CollectiveEpilogueFwdINS6_IJSA_SA_SA_EEES9_SD_SF_Li256ELb1ELb0ELb0ELb0EEENS1_36VarlenDynamicPersistentTileSchedulerILi128ELi128ELi256ELi32ELb0ELb0ELb1ELb1ELb1ELb1EEEEEEEEEvNT_6ParamsE,"ax",@progbits
	.align	128
.text._ZN7cutlass13device_kernelIN5flash11enable_sm90INS1_16FlashAttnFwdSm90INS1_25CollectiveMainloopFwdSm90ILi2EN4cute5tupleIJNS5_1CILi1EEES8_S8_EEENS6_IJNS7_ILi128EEESA_NS7_ILi192EEEEEELi128ENS_6half_tEfNS_4arch4Sm90ELb1ELb0ELb0ELb1ELb0ELb0ELb0ELb1ELb1ELb0ELb0ELb0EEENS1_21CollectiveEpilogueFwdINS6_IJSA_SA_SA_EEES9_SD_SF_Li256ELb1ELb0ELb0ELb0EEENS1_36VarlenDynamicPersistentTileSchedulerILi128ELi128ELi256ELi32ELb0ELb0ELb1ELb1ELb1ELb1EEEEEEEEEvNT_6ParamsE:
        .type           _ZN7cutlass13device_kernelIN5flash11enable_sm90INS1_16FlashAttnFwdSm90INS1_25CollectiveMainloopFwdSm90ILi2EN4cute5tupleIJNS5_1CILi1EEES8_S8_EEENS6_IJNS7_ILi128EEESA_NS7_ILi192EEEEEELi128ENS_6half_tEfNS_4arch4Sm90ELb1ELb0ELb0ELb1ELb0ELb0ELb0ELb1ELb1ELb0ELb0ELb0EEENS1_21CollectiveEpilogueFwdINS6_IJSA_SA_SA_EEES9_SD_SF_Li256ELb1ELb0ELb0ELb0EEENS1_36VarlenDynamicPersistentTileSchedulerILi128ELi128ELi256ELi32ELb0ELb0ELb1ELb1ELb1ELb1EEEEEEEEEvNT_6ParamsE,@function
        .size           _ZN7cutlass13device_kernelIN5flash11enable_sm90INS1_16FlashAttnFwdSm90INS1_25CollectiveMainloopFwdSm90ILi2EN4cute5tupleIJNS5_1CILi1EEES8_S8_EEENS6_IJNS7_ILi128EEESA_NS7_ILi192EEEEEELi128ENS_6half_tEfNS_4arch4Sm90ELb1ELb0ELb0ELb1ELb0ELb0ELb0ELb1ELb1ELb0ELb0ELb0EEENS1_21CollectiveEpilogueFwdINS6_IJSA_SA_SA_EEES9_SD_SF_Li256ELb1ELb0ELb0ELb0EEENS1_36VarlenDynamicPersistentTileSchedulerILi128ELi128ELi256ELi32ELb0ELb0ELb1ELb1ELb1ELb1EEEEEEEEEvNT_6ParamsE,(.L_x_18 - _ZN7cutlass13device_kernelIN5flash11enable_sm90INS1_16FlashAttnFwdSm90INS1_25CollectiveMainloopFwdSm90ILi2EN4cute5tupleIJNS5_1CILi1EEES8_S8_EEENS6_IJNS7_ILi128EEESA_NS7_ILi192EEEEEELi128ENS_6half_tEfNS_4arch4Sm90ELb1ELb0ELb0ELb1ELb0ELb0ELb0ELb1ELb1ELb0ELb0ELb0EEENS1_21CollectiveEpilogueFwdINS6_IJSA_SA_SA_EEES9_SD_SF_Li256ELb1ELb0ELb0ELb0EEENS1_36VarlenDynamicPersistentTileSchedulerILi128ELi128ELi256ELi32ELb0ELb0ELb1ELb1ELb1ELb1EEEEEEEEEvNT_6ParamsE)
        .other          _ZN7cutlass13device_kernelIN5flash11enable_sm90INS1_16FlashAttnFwdSm90INS1_25CollectiveMainloopFwdSm90ILi2EN4cute5tupleIJNS5_1CILi1EEES8_S8_EEENS6_IJNS7_ILi128EEESA_NS7_ILi192EEEEEELi128ENS_6half_tEfNS_4arch4Sm90ELb1ELb0ELb0ELb1ELb0ELb0ELb0ELb1ELb1ELb0ELb0ELb0EEENS1_21CollectiveEpilogueFwdINS6_IJSA_SA_SA_EEES9_SD_SF_Li256ELb1ELb0ELb0ELb0EEENS1_36VarlenDynamicPersistentTileSchedulerILi128ELi128ELi256ELi32ELb0ELb0ELb1ELb1ELb1ELb1EEEEEEEEEvNT_6ParamsE,@"STO_CUDA_ENTRY STV_DEFAULT"
_ZN7cutlass13device_kernelIN5flash11enable_sm90INS1_16FlashAttnFwdSm90INS1_25CollectiveMainloopFwdSm90ILi2EN4cute5tupleIJNS5_1CILi1EEES8_S8_EEENS6_IJNS7_ILi128EEESA_NS7_ILi192EEEEEELi128ENS_6half_tEfNS_4arch4Sm90ELb1ELb0ELb0ELb1ELb0ELb0ELb0ELb1ELb1ELb0ELb0ELb0EEENS1_21CollectiveEpilogueFwdINS6_IJSA_SA_SA_EEES9_SD_SF_Li256ELb1ELb0ELb0ELb0EEENS1_36VarlenDynamicPersistentTileSchedulerILi128ELi128ELi256ELi32ELb0ELb0ELb1ELb1ELb1ELb1EEEEEEEEEvNT_6ParamsE:
[----:B------:R-:W-:Y:S01]  /*0000*/  LDC R1, c[0x0][0x37c] ;  /* 0x0000df00ff017b82 */ /* 0x000fe20000000800 */
[----:B------:R-:W-:Y:S05]  /*0010*/  EXIT ;  /* 0x000000000000794d */ /* 0x000fea0003800000 */
.L_x_8:
        /* <DEDUP_REMOVED lines=14> */
.L_x_18:


//--------------------- .text._ZN7cutlass13device_kernelIN5flash11enable_sm90INS1_16FlashAttnFwdSm90INS1_25CollectiveMainloopFwdSm90ILi2EN4cute5tupleIJNS5_1CILi1EEES8_S8_EEENS6_IJNS7_ILi128EEESA_NS7_ILi192EEEEEELi128ENS_6half_tEfNS_4arch4Sm90ELb1ELb0ELb0ELb1ELb0ELb1ELb0ELb1ELb1ELb0ELb0ELb0EEENS1_21CollectiveEpilogueFwdINS6_IJSA_SA_SA_EEES9_SD_SF_Li256ELb1ELb0ELb0ELb0EEENS1_36VarlenDynamicPersistentTileSchedulerILi128ELi128ELi256ELi32ELb0ELb0ELb1ELb1ELb1ELb1EEEEEEEEEvNT_6ParamsE --------------------------
	.section	.text._ZN7cutlass13device_kernelIN5flash11enable_sm90INS1_16FlashAttnFwdSm90INS1_25CollectiveMainloopFwdSm90ILi2EN4cute5tupleIJNS5_1CILi1EEES8_S8_EEENS6_IJNS7_ILi128EEESA_NS7_ILi192EEEEEELi128ENS_6half_tEfNS_4arch4Sm90ELb1ELb0ELb0ELb1ELb0ELb1ELb0ELb1ELb1ELb0ELb0ELb0EEENS1_21CollectiveEpilogueFwdINS6_IJSA_SA_SA_EEES9_SD_SF_Li256ELb1ELb0ELb0ELb0EEENS1_36VarlenDynamicPersistentTileSchedulerILi128ELi128ELi256ELi32ELb0ELb0ELb1ELb1ELb1ELb1EEEEEEEEEvNT_6ParamsE,"ax",@progbits
	.align	128
.text._ZN7cutlass13device_kernelIN5flash11enable_sm90INS1_16FlashAttnFwdSm90INS1_25CollectiveMainloopFwdSm90ILi2EN4cute5tupleIJNS5_1CILi1EEES8_S8_EEENS6_IJNS7_ILi128EEESA_NS7_ILi192EEEEEELi128ENS_6half_tEfNS_4arch4Sm90ELb1ELb0ELb0ELb1ELb0ELb1ELb0ELb1ELb1ELb0ELb0ELb0EEENS1_21CollectiveEpilogueFwdINS6_IJSA_SA_SA_EEES9_SD_SF_Li256ELb1ELb0ELb0ELb0EEENS1_36VarlenDynamicPersistentTileSchedulerILi128ELi128ELi256ELi32ELb0ELb0ELb1ELb1ELb1ELb1EEEEEEEEEvNT_6ParamsE:
        .type           _ZN7cutlass13device_kernelIN5flash11enable_sm90INS1_16FlashAttnFwdSm90INS1_25CollectiveMainloopFwdSm90ILi2EN4cute5tupleIJNS5_1CILi1EEES8_S8_EEENS6_IJNS7_ILi128EEESA_NS7_ILi192EEEEEELi128ENS_6half_tEfNS_4arch4Sm90ELb1ELb0ELb0ELb1ELb0ELb1ELb0ELb1ELb1ELb0ELb0ELb0EEENS1_21CollectiveEpilogueFwdINS6_IJSA_SA_SA_EEES9_SD_SF_Li256ELb1ELb0ELb0ELb0EEENS1_36VarlenDynamicPersistentTileSchedulerILi128ELi128ELi256ELi32ELb0ELb0ELb1ELb1ELb1ELb1EEEEEEEEEvNT_6ParamsE,@function
        .size           _ZN7cutlass13device_kernelIN5flash11enable_sm90INS1_16FlashAttnFwdSm90INS1_25CollectiveMainloopFwdSm90ILi2EN4cute5tupleIJNS5_1CILi1EEES8_S8_EEENS6_IJNS7_ILi128EEESA_NS7_ILi192EEEEEELi128ENS_6half_tEfNS_4arch4Sm90ELb1ELb0ELb0ELb1ELb0ELb1ELb0ELb1ELb1ELb0ELb0ELb0EEENS1_21CollectiveEpilogueFwdINS6_IJSA_SA_SA_EEES9_SD_SF_Li256ELb1ELb0ELb0ELb0EEENS1_36VarlenDynamicPersistentTileSchedulerILi128ELi128ELi256ELi32ELb0ELb0ELb1ELb1ELb1ELb1EEEEEEEEEvNT_6ParamsE,(.L_x_19 - _ZN7cutlass13device_kernelIN5flash11enable_sm90INS1_16FlashAttnFwdSm90INS1_25CollectiveMainloopFwdSm90ILi2EN4cute5tupleIJNS5_1CILi1EEES8_S8_EEENS6_IJNS7_ILi128EEESA_NS7_ILi192EEEEEELi128ENS_6half_tEfNS_4arch4Sm90ELb1ELb0ELb0ELb1ELb0ELb1ELb0ELb1ELb1ELb0ELb0ELb0EEENS1_21CollectiveEpilogueFwdINS6_IJSA_SA_SA_EEES9_SD_SF_Li256ELb1ELb0ELb0ELb0EEENS1_36VarlenDynamicPersistentTileSchedulerILi128ELi128ELi256ELi32ELb0ELb0ELb1ELb1ELb1ELb1EEEEEEEEEvNT_6ParamsE)
        .other          _ZN7cutlass13device_kernelIN5flash11enable_sm90INS1_16FlashAttnFwdSm90INS1_25CollectiveMainloopFwdSm90ILi2EN4cute5tupleIJNS5_1CILi1EEES8_S8_EEENS6_IJNS7_ILi128EEESA_NS7_ILi192EEEEEELi128ENS_6half_tEfNS_4arch4Sm90ELb1ELb0ELb0ELb1ELb0ELb1ELb0ELb1ELb1ELb0ELb0ELb0EEENS1_21CollectiveEpilogueFwdINS6_IJSA_SA_SA_EEES9_SD_SF_Li256ELb1ELb0ELb0ELb0EEENS1_36VarlenDynamicPersistentTileSchedulerILi128ELi128ELi256ELi32ELb0ELb0ELb1ELb1ELb1ELb1EEEEEEEEEvNT_6ParamsE,@"STO_CUDA_ENTRY STV_DEFAULT"
_ZN7cutlass13device_kernelIN5flash11enable_sm90INS1_16FlashAttnFwdSm90INS1_25CollectiveMainloopFwdSm90ILi2EN4cute5tupleIJNS5_1CILi1EEES8_S8_EEENS6_IJNS7_ILi128EEESA_NS7_ILi192EEEEEELi128ENS_6half_tEfNS_4arch4Sm90ELb1ELb0ELb0ELb1ELb0ELb1ELb0ELb1ELb1ELb0ELb0ELb0EEENS1_21CollectiveEpilogueFwdINS6_IJSA_SA_SA_EEES9_SD_SF_Li256ELb1ELb0ELb0ELb0EEENS1_36VarlenDynamicPersistentTileSchedulerILi128ELi128ELi256ELi32ELb0ELb0ELb1ELb1ELb1ELb1EEEEEEEEEvNT_6ParamsE:
[----:B------:R-:W-:Y:S01]  /*0000*/  LDC R1, c[0x0][0x37c] ;  /* 0x0000df00ff017b82 */ /* 0x000fe20000000800 */
[----:B------:R-:W-:Y:S05]  /*0010*/  EXIT ;  /* 0x000000000000794d */ /* 0x000fea0003800000 */
.L_x_9:
        /* <DEDUP_REMOVED lines=14> */
.L_x_19:


//--------------------- .nv.shared.reserved.0     --------------------------
	.section	.nv.shared.reserved.0,"aw",@nobits
	.weak		__nv_reservedSMEM_offset_0_alias
	.size		__nv_reservedSMEM_offset_0_alias, 0, 64
	.other		__nv_reservedSMEM_offset_0_alias,@"STO_CUDA_RESERVED_SHARED STV_DEFAULT"
__nv_reservedSMEM_offset_0_alias:
	.zero		0
	.zero		64


//--------------------- .nv.global                --------------------------
	.section	.nv.global,"aw",@nobits
.nv.global:
	.type		_ZN70_INTERNAL_48b521d0_34_flash_fwd_hdim192_128_fp16_sm90_cu_49158569_29734cute1_E,@object
	.size		_ZN70_INTERNAL_48b521d0_34_flash_fwd_hdim192_128_fp16_sm90_cu_49158569_29734cute1_E,(_ZN70_INTERNAL_48b521d0_34_flash_fwd_hdim192_128_fp16_sm90_cu_49158569_29734cuda3std3__45__cpo6cbeginE - _ZN70_INTERNAL_48b521d0_34_flash_fwd_hdim192_128_fp16_sm90_cu_49158569_29734cute1_E)
_ZN70_INTERNAL_48b521d0_34_flash_fwd_hdim192_128_fp16_sm90_cu_49158569_29734cute1_E:
	.zero		1
	.type		_ZN70_INTERNAL_48b521d0_34_flash_fwd_hdim192_128_fp16_sm90_cu_49158569_29734cuda3std3__45__cpo6cbeginE,@object
	.size		_ZN70_INTERNAL_48b521d0_34_flash_fwd_hdim192_128_fp16_sm90_cu_49158569_29734cuda3std3__45__cpo6cbeginE,(_ZN70_INTERNAL_48b521d0_34_flash_fwd_hdim192_128_fp16_sm90_cu_49158569_29734cuda3std3__48in_placeE - _ZN70_INTERNAL_48b521d0_34_flash_fwd_hdim192_128_fp16_sm90_cu_49158569_29734cuda3std3__45__cpo6cbeginE)
_ZN70_INTERNAL_48b521d0_34_flash_fwd_hdim192_128_fp16_sm90_cu_49158569_29734cuda3std3__45__cpo6cbeginE:
	.zero		1
	.type		_ZN70_INTERNAL_48b521d0_34_flash_fwd_hdim192_128_fp16_sm90_cu_49158569_29734cuda3std3__48in_placeE,@object
	.size		_ZN70_INTERNAL_48b521d0_34_flash_fwd_hdim192_128_fp16_sm90_cu_49158569_29734cuda3std3__48in_placeE,(_ZN70_INTERNAL_48b521d0_34_flash_fwd_hdim192_128_fp16_sm90_cu_49158569_29734cuda3std6ranges3__45__cpo9iter_moveE - _ZN70_INTERNAL_48b521d0_34_flash_fwd_hdim192_128_fp16_sm90_cu_49158569_29734cuda3std3__48in_placeE)
_ZN70_INTERNAL_48b521d0_34_flash_fwd_hdim192_128_fp16_sm90_cu_49158569_29734cuda3std3__48in_placeE:
	.zero		1
	.type		_ZN70_INTERNAL_48b521d0_34_flash_fwd_hdim192_128_fp16_sm90_cu_49158569_29734cuda3std6ranges3__45__cpo9iter_moveE,@object
	.size		_ZN70_INTERNAL_48b521d0_34_flash_fwd_hdim192_128_fp16_sm90_cu_49158569_29734cuda3std6ranges3__45__cpo9iter_moveE,(_ZN70_INTERNAL_48b521d0_34_flash_fwd_hdim192_128_fp16_sm90_cu_49158569_29734cuda3std3__45__cpo5beginE - _ZN70_INTERNAL_48b521d0_34_flash_fwd_hdim192_128_fp16_sm90_cu_49158569_29734cuda3std6ranges3__45__cpo9iter_moveE)
_ZN70_INTERNAL_48b521d0_34_flash_fwd_hdim192_128_fp16_sm90_cu_49158569_29734cuda3std6ranges3__45__cpo9iter_moveE:
	.zero		1
	.type		_ZN70_INTERNAL_48b521d0_34_flash_fwd_hdim192_128_fp16_sm90_cu_49158569_29734cuda3std3__45__cpo5beginE,@object
	.size		_ZN70_INTERNAL_48b521d0_34_flash_fwd_hdim192_128_fp16_sm90_cu_49158569_29734cuda3std3__45__cpo5beginE,(_ZN70_INTERNAL_48b521d0_34_flash_fwd_hdim192_128_fp16_sm90_cu_49158569_29734cuda3std3__472_GLOBAL__N__48b521d0_34_flash_fwd_hdim192_128_fp16_sm90_cu_49158569_29736ignoreE - _ZN70_INTERNAL_48b521d0_34_flash_fwd_hdim192_128_fp16_sm90_cu_49158569_29734cuda3std3__45__cpo5beginE)
_ZN70_INTERNAL_48b521d0_34_flash_fwd_hdim192_128_fp16_sm90_cu_49158569_29734cuda3std3__45__cpo5beginE:
	.zero		1
	.type		_ZN70_INTERNAL_48b521d0_34_flash_fwd_hdim192_128_fp16_sm90_cu_49158569_29734cuda3std3__472_GLOBAL__N__48b521d0_34_flash_fwd_hdim192_128_fp16_sm90_cu_49158569_29736ignoreE,@object
	.size		_ZN70_INTERNAL_48b521d0_34_flash_fwd_hdim192_128_fp16_sm90_cu_49158569_29734cuda3std3__472_GLOBAL__N__48b521d0_34_flash_fwd_hdim192_128_fp16_sm90_cu_49158569_29736ignoreE,(_ZN70_INTERNAL_48b521d0_34_flash_fwd_hdim192_128_fp16_sm90_cu_49158569_29734cute7productE - _ZN70_INTERNAL_48b521d0_34_flash_fwd_hdim192_128_fp16_sm90_cu_49158569_29734cuda3std3__472_GLOBAL__N__48b521d0_34_flash_fwd_hdim192_128_fp16_sm90_cu_49158569_29736ignoreE)
_ZN70_INTERNAL_48b521d0_34_flash_fwd_hdim192_128_fp16_sm90_cu_49158569_29734cuda3std3__472_GLOBAL__N__48b521d0_34_flash_fwd_hdim192_128_fp16_sm90_cu_49158569_29736ignoreE:
	.zero		1
	.type		_ZN70_INTERNAL_48b521d0_34_flash_fwd_hdim192_128_fp16_sm90_cu_49158569_29734cute7productE,@object
	.size		_ZN70_INTERNAL_48b521d0_34_flash_fwd_hdim192_128_fp16_sm90_cu_49158569_29734cute7productE,(_ZN70_INTERNAL_48b521d0_34_flash_fwd_hdim192_128_fp16_sm90_cu_49158569_29734cuda3std3__45__cpo3endE - _ZN70_INTERNAL_48b521d0_34_flash_fwd_hdim192_128_fp16_sm90_cu_49158569_29734cute7productE)
_ZN70_INTERNAL_48b521d0_34_flash_fwd_hdim192_128_fp16_sm90_cu_49158569_29734cute7productE:
	.zero		1
	.type		_ZN70_INTERNAL_48b521d0_34_flash_fwd_hdim192_128_fp16_sm90_cu_49158569_29734cuda3std3__45__cpo3endE,@object
	.size		_ZN70_INTERNAL_48b521d0_34_flash_fwd_hdim192_128_fp16_sm90_cu_49158569_29734cuda3std3__45__cpo3endE,(_ZN70_INTERNAL_48b521d0_34_flash_fwd_hdim192_128_fp16_sm90_cu_49158569_29734cuda3std3__419piecewise_constructE - _ZN70_INTERNAL_48b521d0_34_flash_fwd_hdim192_128_fp16_sm90_cu_49158569_29734cuda3std3__45__cpo3endE)
_ZN70_INTERNAL_48b521d0_34_flash_fwd_hdim192_128_fp16_sm90_cu_49158569_29734cuda3std3__45__cpo3endE:
	.zero		1
	.type		_ZN70_INTERNAL_48b521d0_34_flash_fwd_hdim192_128_fp16_sm90_cu_49158569_29734cuda3std3__419piecewise_constructE,@object
	.size		_ZN70_INTERNAL_48b521d0_34_flash_fwd_hdim192_128_fp16_sm90_cu_49158569_29734cuda3std3__419piecewise_constructE,(_ZN70_INTERNAL_48b521d0_34_flash_fwd_hdim192_128_fp16_sm90_cu_49158569_29734cuda3std3__45__cpo4cendE - _ZN70_INTERNAL_48b521d0_34_flash_fwd_hdim192_128_fp16_sm90_cu_49158569_29734cuda3std3__419piecewise_constructE)
_ZN70_INTERNAL_48b521d0_34_flash_fwd_hdim192_128_fp16_sm90_cu_49158569_29734cuda3std3__419piecewise_constructE:
	.zero		1
	.type		_ZN70_INTERNAL_48b521d0_34_flash_fwd_hdim192_128_fp16_sm90_cu_49158569_29734cuda3std3__45__cpo4cendE,@object
	.size		_ZN70_INTERNAL_48b521d0_34_flash_fwd_hdim192_128_fp16_sm90_cu_49158569_29734cuda3std3__45__cpo4cendE,(_ZN70_INTERNAL_48b521d0_34_flash_fwd_hdim192_128_fp16_sm90_cu_49158569_29734cuda3std6ranges3__45__cpo4swapE - _ZN70_INTERNAL_48b521d0_34_flash_fwd_hdim192_128_fp16_sm90_cu_49158569_29734cuda3std3__45__cpo4cendE)
_ZN70_INTERNAL_48b521d0_34_flash_fwd_hdim192_128_fp16_sm90_cu_49158569_29734cuda3std3__45__cpo4cendE:
	.zero		1
	.type		_ZN70_INTERNAL_48b521d0_34_flash_fwd_hdim192_128_fp16_sm90_cu_49158569_29734cuda3std6ranges3__45__cpo4swapE,@object
	.size		_ZN70_INTERNAL_48b521d0_34_flash_fwd_hdim192_128_fp16_sm90_cu_49158569_29734cuda3std6ranges3__45__cpo4swapE,(.L_7 - _ZN70_INTERNAL_48b521d0_34_flash_fwd_hdim192_128_fp16_sm90_cu_49158569_29734cuda3std6ranges3__45__cpo4swapE)
_ZN70_INTERNAL_48b521d0_34_flash_fwd_hdim192_128_fp16_sm90_cu_49158569_29734cuda3std6ranges3__45__cpo4swapE:
	.zero		1
.L_7:


//--------------------- .nv.constant0._ZN7cutlass13device_kernelIN5flash11enable_sm90INS1_16FlashAttnFwdSm90INS1_25CollectiveMainloopFwdSm90ILi2EN4cute5tupleIJNS5_1CILi1EEES8_S8_EEENS6_IJNS7_ILi128EEESA_NS7_ILi192EEEEEELi128ENS_6half_tEfNS_4arch4Sm90ELb0ELb0ELb0ELb0ELb0ELb0ELb0ELb1ELb1ELb0ELb0ELb0EEENS1_21CollectiveEpilogueFwdINS6_IJSA_SA_SA_EEES9_SD_SF_Li256ELb0ELb0ELb0ELb0EEENS1_29StaticPersistentTileSchedulerILb0EEEEEEEEEvNT_6ParamsE --------------------------
	.section	.nv.constant0._ZN7cutlass13device_kernelIN5flash11enable_sm90INS1_16FlashAttnFwdSm90INS1_25CollectiveMainloopFwdSm90ILi2EN4cute5tupleIJNS5_1CILi1EEES8_S8_EEENS6_IJNS7_ILi128EEESA_NS7_ILi192EEEEEELi128ENS_6half_tEfNS_4arch4Sm90ELb0ELb0ELb0ELb0ELb0ELb0ELb0ELb1ELb1ELb0ELb0ELb0EEENS1_21CollectiveEpilogueFwdINS6_IJSA_SA_SA_EEES9_SD_SF_Li256ELb0ELb0ELb0ELb0EEENS1_29StaticPersistentTileSchedulerILb0EEEEEEEEEvNT_6ParamsE,"a",@progbits
	.sectionflags	@""
	.align	4
.nv.constant0._ZN7cutlass13device_kernelIN5flash11enable_sm90INS1_16FlashAttnFwdSm90INS1_25CollectiveMainloopFwdSm90ILi2EN4cute5tupleIJNS5_1CILi1EEES8_S8_EEENS6_IJNS7_ILi128EEESA_NS7_ILi192EEEEEELi128ENS_6half_tEfNS_4arch4Sm90ELb0ELb0ELb0ELb0ELb0ELb0ELb0ELb1ELb1ELb0ELb0ELb0EEENS1_21CollectiveEpilogueFwdINS6_IJSA_SA_SA_EEES9_SD_SF_Li256ELb0ELb0ELb0ELb0EEENS1_29StaticPersistentTileSchedulerILb0EEEEEEEEEvNT_6ParamsE:
	.zero		3840


//--------------------- .nv.constant0._ZN7cutlass13device_kernelIN5flash11enable_sm90INS1_16FlashAttnFwdSm90INS1_25CollectiveMainloopFwdSm90ILi2EN4cute5tupleIJNS5_1CILi2EEENS7_ILi1EEES9_EEENS6_IJNS7_ILi128EEESB_NS7_ILi192EEEEEELi128ENS_6half_tEfNS_4arch4Sm90ELb0ELb0ELb0ELb0ELb0ELb0ELb0ELb1ELb1ELb0ELb0ELb0EEENS1_21CollectiveEpilogueFwdINS6_IJSB_SB_SB_EEESA_SE_SG_Li256ELb0ELb0ELb0ELb0EEENS1_29StaticPersistentTileSchedulerILb0EEEEEEEEEvNT_6ParamsE --------------------------
	.section	.nv.constant0._ZN7cutlass13device_kernelIN5flash11enable_sm90INS1_16FlashAttnFwdSm90INS1_25CollectiveMainloopFwdSm90ILi2EN4cute5tupleIJNS5_1CILi2EEENS7_ILi1EEES9_EEENS6_IJNS7_ILi128EEESB_NS7_ILi192EEEEEELi128ENS_6half_tEfNS_4arch4Sm90ELb0ELb0ELb0ELb0ELb0ELb0ELb0ELb1ELb1ELb0ELb0ELb0EEENS1_21CollectiveEpilogueFwdINS6_IJSB_SB_SB_EEESA_SE_SG_Li256ELb0ELb0ELb0ELb0EEENS1_29StaticPersistentTileSchedulerILb0EEEEEEEEEvNT_6ParamsE,"a",@progbits
	.sectionflags	@""
	.align	4
.nv.constant0._ZN7cutlass13device_kernelIN5flash11enable_sm90INS1_16FlashAttnFwdSm90INS1_25CollectiveMainloopFwdSm90ILi2EN4cute5tupleIJNS5_1CILi2EEENS7_ILi1EEES9_EEENS6_IJNS7_ILi128EEESB_NS7_ILi192EEEEEELi128ENS_6half_tEfNS_4arch4Sm90ELb0ELb0ELb0ELb0ELb0ELb0ELb0ELb1ELb1ELb0ELb0ELb0EEENS1_21CollectiveEpilogueFwdINS6_IJSB_SB_SB_EEESA_SE_SG_Li256ELb0ELb0ELb0ELb0EEENS1_29StaticPersistentTileSchedulerILb0EEEEEEEEEvNT_6ParamsE:
	.zero		3840


//--------------------- .nv.constant0._ZN7cutlass13device_kernelIN5flash11enable_sm90INS1_16FlashAttnFwdSm90INS1_25CollectiveMainloopFwdSm90ILi2EN4cute5tupleIJNS5_1CILi1EEES8_S8_EEENS6_IJNS7_ILi128EEESA_NS7_ILi192EEEEEELi128ENS_6half_tEfNS_4arch4Sm90ELb0ELb0ELb0ELb1ELb0ELb0ELb0ELb1ELb1ELb0ELb0ELb0EEENS1_21CollectiveEpilogueFwdINS6_IJSA_SA_SA_EEES9_SD_SF_Li256ELb1ELb0ELb0ELb0EEENS1_36VarlenDynamicPersistentTileSchedulerILi128ELi128ELi256ELi32ELb0ELb0ELb1ELb0ELb1ELb1EEEEEEEEEvNT_6ParamsE --------------------------
	.section	.nv.constant0._ZN7cutlass13device_kernelIN5flash11enable_sm90INS1_16FlashAttnFwdSm90INS1_25CollectiveMainloopFwdSm90ILi2EN4cute5tupleIJNS5_1CILi1EEES8_S8_EEENS6_IJNS7_ILi128EEESA_NS7_ILi192EEEEEELi128ENS_6half_tEfNS_4arch4Sm90ELb0ELb0ELb0ELb1ELb0ELb0ELb0ELb1ELb1ELb0ELb0ELb0EEENS1_21CollectiveEpilogueFwdINS6_IJSA_SA_SA_EEES9_SD_SF_Li256ELb1ELb0ELb0ELb0EEENS1_36VarlenDynamicPersistentTileSchedulerILi128ELi128ELi256ELi32ELb0ELb0ELb1ELb0ELb1ELb1EEEEEEEEEvNT_6ParamsE,"a",@progbits
	.sectionflags	@""
	.align	4
.nv.constant0._ZN7cutlass13device_kernelIN5flash11enable_sm90INS1_16FlashAttnFwdSm90INS1_25CollectiveMainloopFwdSm90ILi2EN4cute5tupleIJNS5_1CILi1EEES8_S8_EEENS6_IJNS7_ILi128EEESA_NS7_ILi192EEEEEELi128ENS_6half_tEfNS_4arch4Sm90ELb0ELb0ELb0ELb1ELb0ELb0ELb0ELb1ELb1ELb0ELb0ELb0EEENS1_21CollectiveEpilogueFwdINS6_IJSA_SA_SA_EEES9_SD_SF_Li256ELb1ELb0ELb0ELb0EEENS1_36VarlenDynamicPersistentTileSchedulerILi128ELi128ELi256ELi32ELb0ELb0ELb1ELb0ELb1ELb1EEEEEEEEEvNT_6ParamsE:
	.zero		3456


//--------------------- .nv.constant0._ZN7cutlass13device_kernelIN5flash11enable_sm90INS1_16FlashAttnFwdSm90INS1_25CollectiveMainloopFwdSm90ILi2EN4cute5tupleIJNS5_1CILi1EEES8_S8_EEENS6_IJNS7_ILi128EEESA_NS7_ILi192EEEEEELi128ENS_6half_tEfNS_4arch4Sm90ELb0ELb0ELb0ELb1ELb0ELb1ELb0ELb1ELb1ELb0ELb0ELb0EEENS1_21CollectiveEpilogueFwdINS6_IJSA_SA_SA_EEES9_SD_SF_Li256ELb1ELb0ELb0ELb0EEENS1_36VarlenDynamicPersistentTileSchedulerILi128ELi128ELi256ELi32ELb0ELb0ELb1ELb0ELb1ELb1EEEEEEEEEvNT_6ParamsE --------------------------
	.section	.nv.constant0._ZN7cutlass13device_kernelIN5flash11enable_sm90INS1_16FlashAttnFwdSm90INS1_25CollectiveMainloopFwdSm90ILi2EN4cute5tupleIJNS5_1CILi1EEES8_S8_EEENS6_IJNS7_ILi128EEESA_NS7_ILi192EEEEEELi128ENS_6half_tEfNS_4arch4Sm90ELb0ELb0ELb0ELb1ELb0ELb1ELb0ELb1ELb1ELb0ELb0ELb0EEENS1_21CollectiveEpilogueFwdINS6_IJSA_SA_SA_EEES9_SD_SF_Li256ELb1ELb0ELb0ELb0EEENS1_36VarlenDynamicPersistentTileSchedulerILi128ELi128ELi256ELi32ELb0ELb0ELb1ELb0ELb1ELb1EEEEEEEEEvNT_6ParamsE,"a",@progbits
	.sectionflags	@""
	.align	4
.nv.constant0._ZN7cutlass13device_kernelIN5flash11enable_sm90INS1_16FlashAttnFwdSm90INS1_25CollectiveMainloopFwdSm90ILi2EN4cute5tupleIJNS5_1CILi1EEES8_S8_EEENS6_IJNS7_ILi128EEESA_NS7_ILi192EEEEEELi128ENS_6half_tEfNS_4arch4Sm90ELb0ELb0ELb0ELb1ELb0ELb1ELb0ELb1ELb1ELb0ELb0ELb0EEENS1_21CollectiveEpilogueFwdINS6_IJSA_SA_SA_EEES9_SD_SF_Li256ELb1ELb0ELb0ELb0EEENS1_36VarlenDynamicPersistentTileSchedulerILi128ELi128ELi256ELi32ELb0ELb0ELb1ELb0ELb1ELb1EEEEEEEEEvNT_6ParamsE:
	.zero		3456


//--------------------- .nv.constant0._ZN7cutlass13device_kernelIN5flash11enable_sm90INS1_16FlashAttnFwdSm90INS1_25CollectiveMainloopFwdSm90ILi2EN4cute5tupleIJNS5_1CILi1EEES8_S8_EEENS6_IJNS7_ILi128EEENS7_ILi96EEENS7_ILi192EEEEEELi128ENS_6half_tEfNS_4arch4Sm90ELb0ELb1ELb0ELb0ELb0ELb0ELb0ELb1ELb1ELb0ELb0ELb0EEENS1_21CollectiveEpilogueFwdINS6_IJSA_SA_SB_EEES9_SE_SG_Li256ELb0ELb0ELb0ELb0EEENS1_30DynamicPersistentTileSchedulerILi256ELi32ELb0ELb0ELb1EEEEEEEEEvNT_6ParamsE --------------------------
	.section	.nv.constant0._ZN7cutlass13device_kernelIN5flash11enable_sm90INS1_16FlashAttnFwdSm90INS1_25CollectiveMainloopFwdSm90ILi2EN4cute5tupleIJNS5_1CILi1EEES8_S8_EEENS6_IJNS7_ILi128EEENS7_ILi96EEENS7_ILi192EEEEEELi128ENS_6half_tEfNS_4arch4Sm90ELb0ELb1ELb0ELb0ELb0ELb0ELb0ELb1ELb1ELb0ELb0ELb0EEENS1_21CollectiveEpilogueFwdINS6_IJSA_SA_SB_EEES9_SE_SG_Li256ELb0ELb0ELb0ELb0EEENS1_30DynamicPersistentTileSchedulerILi256ELi32ELb0ELb0ELb1EEEEEEEEEvNT_6ParamsE,"a",@progbits
	.sectionflags	@""
	.align	4
.nv.constant0._ZN7cutlass13device_kernelIN5flash11enable_sm90INS1_16FlashAttnFwdSm90INS1_25CollectiveMainloopFwdSm90ILi2EN4cute5tupleIJNS5_1CILi1EEES8_S8_EEENS6_IJNS7_ILi128EEENS7_ILi96EEENS7_ILi192EEEEEELi128ENS_6half_tEfNS_4arch4Sm90ELb0ELb1ELb0ELb0ELb0ELb0ELb0ELb1ELb1ELb0ELb0ELb0EEENS1_21CollectiveEpilogueFwdINS6_IJSA_SA_SB_EEES9_SE_SG_Li256ELb0ELb0ELb0ELb0EEENS1_30DynamicPersistentTileSchedulerILi256ELi32ELb0ELb0ELb1EEEEEEEEEvNT_6ParamsE:
	.zero		3840


//--------------------- .nv.constant0._ZN7cutlass13device_kernelIN5flash11enable_sm90INS1_16FlashAttnFwdSm90INS1_25CollectiveMainloopFwdSm90ILi2EN4cute5tupleIJNS5_1CILi1EEES8_S8_EEENS6_IJNS7_ILi128EEENS7_ILi96EEENS7_ILi192EEEEEELi128ENS_6half_tEfNS_4arch4Sm90ELb0ELb1ELb0ELb1ELb0ELb0ELb0ELb1ELb1ELb0ELb0ELb0EEENS1_21CollectiveEpilogueFwdINS6_IJSA_SA_SB_EEES9_SE_SG_Li256ELb1ELb0ELb0ELb0EEENS1_36VarlenDynamicPersistentTileSchedulerILi128ELi96ELi256ELi32ELb0ELb0ELb1ELb1ELb0ELb1EEEEEEEEEvNT_6ParamsE --------------------------
	.section	.nv.constant0._ZN7cutlass13device_kernelIN5flash11enable_sm90INS1_16FlashAttnFwdSm90INS1_25CollectiveMainloopFwdSm90ILi2EN4cute5tupleIJNS5_1CILi1EEES8_S8_EEENS6_IJNS7_ILi128EEENS7_ILi96EEENS7_ILi192EEEEEELi128ENS_6half_tEfNS_4arch4Sm90ELb0ELb1ELb0ELb1ELb0ELb0ELb0ELb1ELb1ELb0ELb0ELb0EEENS1_21CollectiveEpilogueFwdINS6_IJSA_SA_SB_EEES9_SE_SG_Li256ELb1ELb0ELb0ELb0EEENS1_36VarlenDynamicPersistentTileSchedulerILi128ELi96ELi256ELi32ELb0ELb0ELb1ELb1ELb0ELb1EEEEEEEEEvNT_6ParamsE,"a",@progbits
	.sectionflags	@""
	.align	4
.nv.constant0._ZN7cutlass13device_kernelIN5flash11enable_sm90INS1_16FlashAttnFwdSm90INS1_25CollectiveMainloopFwdSm90ILi2EN4cute5tupleIJNS5_1CILi1EEES8_S8_EEENS6_IJNS7_ILi128EEENS7_ILi96EEENS7_ILi192EEEEEELi128ENS_6half_tEfNS_4arch4Sm90ELb0ELb1ELb0ELb1ELb0ELb0ELb0ELb1ELb1ELb0ELb0ELb0EEENS1_21CollectiveEpilogueFwdINS6_IJSA_SA_SB_EEES9_SE_SG_Li256ELb1ELb0ELb0ELb0EEENS1_36VarlenDynamicPersistentTileSchedulerILi128ELi96ELi256ELi32ELb0ELb0ELb1ELb1ELb0ELb1EEEEEEEEEvNT_6ParamsE:
	.zero		3456


//--------------------- .nv.constant0._ZN7cutlass13device_kernelIN5flash11enable_sm90INS1_16FlashAttnFwdSm90INS1_25CollectiveMainloopFwdSm90ILi2EN4cute5tupleIJNS5_1CILi1EEES8_S8_EEENS6_IJNS7_ILi128EEENS7_ILi96EEENS7_ILi192EEEEEELi128ENS_6half_tEfNS_4arch4Sm90ELb0ELb1ELb0ELb1ELb0ELb1ELb0ELb1ELb1ELb0ELb0ELb0EEENS1_21CollectiveEpilogueFwdINS6_IJSA_SA_SB_EEES9_SE_SG_Li256ELb1ELb0ELb0ELb0EEENS1_36VarlenDynamicPersistentTileSchedulerILi128ELi96ELi256ELi32ELb0ELb0ELb1ELb1ELb0ELb1EEEEEEEEEvNT_6ParamsE --------------------------
	.section	.nv.constant0._ZN7cutlass13device_kernelIN5flash11enable_sm90INS1_16FlashAttnFwdSm90INS1_25CollectiveMainloopFwdSm90ILi2EN4cute5tupleIJNS5_1CILi1EEES8_S8_EEENS6_IJNS7_ILi128EEENS7_ILi96EEENS7_ILi192EEEEEELi128ENS_6half_tEfNS_4arch4Sm90ELb0ELb1ELb0ELb1ELb0ELb1ELb0ELb1ELb1ELb0ELb0ELb0EEENS1_21CollectiveEpilogueFwdINS6_IJSA_SA_SB_EEES9_SE_SG_Li256ELb1ELb0ELb0ELb0EEENS1_36VarlenDynamicPersistentTileSchedulerILi128ELi96ELi256ELi32ELb0ELb0ELb1ELb1ELb0ELb1EEEEEEEEEvNT_6ParamsE,"a",@progbits
	.sectionflags	@""
	.align	4
.nv.constant0._ZN7cutlass13device_kernelIN5flash11enable_sm90INS1_16FlashAttnFwdSm90INS1_25CollectiveMainloopFwdSm90ILi2EN4cute5tupleIJNS5_1CILi1EEES8_S8_EEENS6_IJNS7_ILi128EEENS7_ILi96EEENS7_ILi192EEEEEELi128ENS_6half_tEfNS_4arch4Sm90ELb0ELb1ELb0ELb1ELb0ELb1ELb0ELb1ELb1ELb0ELb0ELb0EEENS1_21CollectiveEpilogueFwdINS6_IJSA_SA_SB_EEES9_SE_SG_Li256ELb1ELb0ELb0ELb0EEENS1_36VarlenDynamicPersistentTileSchedulerILi128ELi96ELi256ELi32ELb0ELb0ELb1ELb1ELb0ELb1EEEEEEEEEvNT_6ParamsE:
	.zero		3456


//--------------------- .nv.constant0._ZN7cutlass13device_kernelIN5flash11enable_sm90INS1_16FlashAttnFwdSm90INS1_25CollectiveMainloopFwdSm90ILi2EN4cute5tupleIJNS5_1CILi1EEES8_S8_EEENS6_IJNS7_ILi128EEESA_NS7_ILi192EEEEEELi128ENS_6half_tEfNS_4arch4Sm90ELb1ELb0ELb0ELb0ELb0ELb0ELb0ELb1ELb1ELb0ELb0ELb0EEENS1_21CollectiveEpilogueFwdINS6_IJSA_SA_SA_EEES9_SD_SF_Li256ELb0ELb0ELb0ELb0EEENS1_30DynamicPersistentTileSchedulerILi256ELi32ELb0ELb0ELb1EEEEEEEEEvNT_6ParamsE --------------------------
	.section	.nv.constant0._ZN7cutlass13device_kernelIN5flash11enable_sm90INS1_16FlashAttnFwdSm90INS1_25CollectiveMainloopFwdSm90ILi2EN4cute5tupleIJNS5_1CILi1EEES8_S8_EEENS6_IJNS7_ILi128EEESA_NS7_ILi192EEEEEELi128ENS_6half_tEfNS_4arch4Sm90ELb1ELb0ELb0ELb0ELb0ELb0ELb0ELb1ELb1ELb0ELb0ELb0EEENS1_21CollectiveEpilogueFwdINS6_IJSA_SA_SA_EEES9_SD_SF_Li256ELb0ELb0ELb0ELb0EEENS1_30DynamicPersistentTileSchedulerILi256ELi32ELb0ELb0ELb1EEEEEEEEEvNT_6ParamsE,"a",@progbits
	.sectionflags	@""
	.align	4
.nv.constant0._ZN7cutlass13device_kernelIN5flash11enable_sm90INS1_16FlashAttnFwdSm90INS1_25CollectiveMainloopFwdSm90ILi2EN4cute5tupleIJNS5_1CILi1EEES8_S8_EEENS6_IJNS7_ILi128EEESA_NS7_ILi192EEEEEELi128ENS_6half_tEfNS_4arch4Sm90ELb1ELb0ELb0ELb0ELb0ELb0ELb0ELb1ELb1ELb0ELb0ELb0EEENS1_21CollectiveEpilogueFwdINS6_IJSA_SA_SA_EEES9_SD_SF_Li256ELb0ELb0ELb0ELb0EEENS1_30DynamicPersistentTileSchedulerILi256ELi32ELb0ELb0ELb1EEEEEEEEEvNT_6ParamsE:
	.zero		3840


//--------------------- .nv.constant0._ZN7cutlass13device_kernelIN5flash11enable_sm90INS1_16FlashAttnFwdSm90INS1_25CollectiveMainloopFwdSm90ILi2EN4cute5tupleIJNS5_1CILi1EEES8_S8_EEENS6_IJNS7_ILi128EEESA_NS7_ILi192EEEEEELi128ENS_6half_tEfNS_4arch4Sm90ELb1ELb0ELb0ELb1ELb0ELb0ELb0ELb1ELb1ELb0ELb0ELb0EEENS1_21CollectiveEpilogueFwdINS6_IJSA_SA_SA_EEES9_SD_SF_Li256ELb1ELb0ELb0ELb0EEENS1_36VarlenDynamicPersistentTileSchedulerILi128ELi128ELi256ELi32ELb0ELb0ELb1ELb1ELb1ELb1EEEEEEEEEvNT_6ParamsE --------------------------
	.section	.nv.constant0._ZN7cutlass13device_kernelIN5flash11enable_sm90INS1_16FlashAttnFwdSm90INS1_25CollectiveMainloopFwdSm90ILi2EN4cute5tupleIJNS5_1CILi1EEES8_S8_EEENS6_IJNS7_ILi128EEESA_NS7_ILi192EEEEEELi128ENS_6half_tEfNS_4arch4Sm90ELb1ELb0ELb0ELb1ELb0ELb0ELb0ELb1ELb1ELb0ELb0ELb0EEENS1_21CollectiveEpilogueFwdINS6_IJSA_SA_SA_EEES9_SD_SF_Li256ELb1ELb0ELb0ELb0EEENS1_36VarlenDynamicPersistentTileSchedulerILi128ELi128ELi256ELi32ELb0ELb0ELb1ELb1ELb1ELb1EEEEEEEEEvNT_6ParamsE,"a",@progbits
	.sectionflags	@""
	.align	4
.nv.constant0._ZN7cutlass13device_kernelIN5flash11enable_sm90INS1_16FlashAttnFwdSm90INS1_25CollectiveMainloopFwdSm90ILi2EN4cute5tupleIJNS5_1CILi1EEES8_S8_EEENS6_IJNS7_ILi128EEESA_NS7_ILi192EEEEEELi128ENS_6half_tEfNS_4arch4Sm90ELb1ELb0ELb0ELb1ELb0ELb0ELb0ELb1ELb1ELb0ELb0ELb0EEENS1_21CollectiveEpilogueFwdINS6_IJSA_SA_SA_EEES9_SD_SF_Li256ELb1ELb0ELb0ELb0EEENS1_36VarlenDynamicPersistentTileSchedulerILi128ELi128ELi256ELi32ELb0ELb0ELb1ELb1ELb1ELb1EEEEEEEEEvNT_6ParamsE:
	.zero		3456


//--------------------- .nv.constant0._ZN7cutlass13device_kernelIN5flash11enable_sm90INS1_16FlashAttnFwdSm90INS1_25CollectiveMainloopFwdSm90ILi2EN4cute5tupleIJNS5_1CILi1EEES8_S8_EEENS6_IJNS7_ILi128EEESA_NS7_ILi192EEEEEELi128ENS_6half_tEfNS_4arch4Sm90ELb1ELb0ELb0ELb1ELb0ELb1ELb0ELb1ELb1ELb0ELb0ELb0EEENS1_21CollectiveEpilogueFwdINS6_IJSA_SA_SA_EEES9_SD_SF_Li256ELb1ELb0ELb0ELb0EEENS1_36VarlenDynamicPersistentTileSchedulerILi128ELi128ELi256ELi32ELb0ELb0ELb1ELb1ELb1ELb1EEEEEEEEEvNT_6ParamsE --------------------------
	.section	.nv.constant0._ZN7cutlass13device_kernelIN5flash11enable_sm90INS1_16FlashAttnFwdSm90INS1_25CollectiveMainloopFwdSm90ILi2EN4cute5tupleIJNS5_1CILi1EEES8_S8_EEENS6_IJNS7_ILi128EEESA_NS7_ILi192EEEEEELi128ENS_6half_tEfNS_4arch4Sm90ELb1ELb0ELb0ELb1ELb0ELb1ELb0ELb1ELb1ELb0ELb0ELb0EEENS1_21CollectiveEpilogueFwdINS6_IJSA_SA_SA_EEES9_SD_SF_Li256ELb1ELb0ELb0ELb0EEENS1_36VarlenDynamicPersistentTileSchedulerILi128ELi128ELi256ELi32ELb0ELb0ELb1ELb1ELb1ELb1EEEEEEEEEvNT_6ParamsE,"a",@progbits
	.sectionflags	@""
	.align	4
.nv.constant0._ZN7cutlass13device_kernelIN5flash11enable_sm90INS1_16FlashAttnFwdSm90INS1_25CollectiveMainloopFwdSm90ILi2EN4cute5tupleIJNS5_1CILi1EEES8_S8_EEENS6_IJNS7_ILi128EEESA_NS7_ILi192EEEEEELi128ENS_6half_tEfNS_4arch4Sm90ELb1ELb0ELb0ELb1ELb0ELb1ELb0ELb1ELb1ELb0ELb0ELb0EEENS1_21CollectiveEpilogueFwdINS6_IJSA_SA_SA_EEES9_SD_SF_Li256ELb1ELb0ELb0ELb0EEENS1_36VarlenDynamicPersistentTileSchedulerILi128ELi128ELi256ELi32ELb0ELb0ELb1ELb1ELb1ELb1EEEEEEEEEvNT_6ParamsE:
	.zero		3456


//--------------------- SYMBOLS --------------------------

	.type		.nv.reservedSmem.offset0,@object
	.size		.nv.reservedSmem.offset0,0x4
